	.target	sm_103a

	.elftype	@"ET_EXEC"


//--------------------- .note.nv.tkinfo           --------------------------
	.section	.note.nv.tkinfo,"",@"SHT_NOTE"
	.sectionflags	@"SHF_NOTE_NV_TKINFO"
	.tkinfo
        /*0018*/ 	.word	0x00000002
        /*0030*/ 	.string	""
        /*0030*/ 	.string	"ptxas"
        /*0030*/ 	.string	"Cuda compilation tools, release 13.0, V13.0.88"
        /*0030*/ 	.string	"Build cuda_13.0.r13.0/compiler.36424714_0"
        /*0030*/ 	.string	"-arch sm_103a -m 64 "



//--------------------- .note.nv.cuinfo           --------------------------
	.section	.note.nv.cuinfo,"",@"SHT_NOTE"
	.sectionflags	@"SHF_NOTE_NV_CUINFO"
        /*0018*/ 	.short	0x0002
        /*001a*/ 	.short	0x0067
        /*001c*/ 	.short	0x0082
	.zero		2


//--------------------- .nv.info                  --------------------------
	.section	.nv.info,"",@"SHT_CUDA_INFO"
	.align	4


	//----- nvinfo : EIATTR_REGCOUNT
	.align		4
        /*0000*/ 	.byte	0x04, 0x2f
        /*0002*/ 	.short	(.L_12 - .L_11)
	.align		4
.L_11:
        /*0004*/ 	.word	index@(_ZN7cutlass13device_kernelIN5flash19enable_sm80_to_sm89INS1_16FlashAttnFwdSm80INS1_25CollectiveMainloopFwdSm80ILi8ELi1ELb1EN4cute5tupleIJNS5_1CILi128EEENS7_ILi112EEES8_EEELi128ENS_6half_tEfNS_4arch4Sm80ELb1ELb0ELb1ELb1ELb1ELb1ELb1ELb1EEENS1_21CollectiveEpilogueFwdINS6_IJS8_S8_S9_EEENS6_IJNS7_ILi1EEESH_SH_EEESB_SD_Li256ELb1ELb1ELb1ELb0EEENS1_36VarlenDynamicPersistentTileSchedulerILi128ELi112ELi256ELi256ELb1ELb1ELb0ELb1ELb1ELb1EEEEEEEEEvNT_6ParamsE)
        /*0008*/ 	.word	0x00000004


	//----- nvinfo : EIATTR_FRAME_SIZE
	.align		4
.L_12:
        /*000c*/ 	.byte	0x04, 0x11
        /*000e*/ 	.short	(.L_14 - .L_13)
	.align		4
.L_13:
        /*0010*/ 	.word	index@(_ZN7cutlass13device_kernelIN5flash19enable_sm80_to_sm89INS1_16FlashAttnFwdSm80INS1_25CollectiveMainloopFwdSm80ILi8ELi1ELb1EN4cute5tupleIJNS5_1CILi128EEENS7_ILi112EEES8_EEELi128ENS_6half_tEfNS_4arch4Sm80ELb1ELb0ELb1ELb1ELb1ELb1ELb1ELb1EEENS1_21CollectiveEpilogueFwdINS6_IJS8_S8_S9_EEENS6_IJNS7_ILi1EEESH_SH_EEESB_SD_Li256ELb1ELb1ELb1ELb0EEENS1_36VarlenDynamicPersistentTileSchedulerILi128ELi112ELi256ELi256ELb1ELb1ELb0ELb1ELb1ELb1EEEEEEEEEvNT_6ParamsE)
        /*0014*/ 	.word	0x00000000


	//----- nvinfo : EIATTR_REGCOUNT
	.align		4
.L_14:
        /*0018*/ 	.byte	0x04, 0x2f
        /*001a*/ 	.short	(.L_16 - .L_15)
	.align		4
.L_15:
        /*001c*/ 	.word	index@(_ZN7cutlass13device_kernelIN5flash19enable_sm80_to_sm89INS1_16FlashAttnFwdSm80INS1_25CollectiveMainloopFwdSm80ILi8ELi1ELb1EN4cute5tupleIJNS5_1CILi128EEENS7_ILi112EEES8_EEELi128ENS_6half_tEfNS_4arch4Sm80ELb1ELb0ELb1ELb1ELb1ELb0ELb1ELb1EEENS1_21CollectiveEpilogueFwdINS6_IJS8_S8_S9_EEENS6_IJNS7_ILi1EEESH_SH_EEESB_SD_Li256ELb1ELb1ELb1ELb0EEENS1_36VarlenDynamicPersistentTileSchedulerILi128ELi112ELi256ELi256ELb1ELb1ELb0ELb1ELb1ELb1EEEEEEEEEvNT_6ParamsE)
        /*0020*/ 	.word	0x00000004


	//----- nvinfo : EIATTR_FRAME_SIZE
	.align		4
.L_16:
        /*0024*/ 	.byte	0x04, 0x11
        /*0026*/ 	.short	(.L_18 - .L_17)
	.align		4
.L_17:
        /*0028*/ 	.word	index@(_ZN7cutlass13device_kernelIN5flash19enable_sm80_to_sm89INS1_16FlashAttnFwdSm80INS1_25CollectiveMainloopFwdSm80ILi8ELi1ELb1EN4cute5tupleIJNS5_1CILi128EEENS7_ILi112EEES8_EEELi128ENS_6half_tEfNS_4arch4Sm80ELb1ELb0ELb1ELb1ELb1ELb0ELb1ELb1EEENS1_21CollectiveEpilogueFwdINS6_IJS8_S8_S9_EEENS6_IJNS7_ILi1EEESH_SH_EEESB_SD_Li256ELb1ELb1ELb1ELb0EEENS1_36VarlenDynamicPersistentTileSchedulerILi128ELi112ELi256ELi256ELb1ELb1ELb0ELb1ELb1ELb1EEEEEEEEEvNT_6ParamsE)
        /*002c*/ 	.word	0x00000000


	//----- nvinfo : EIATTR_REGCOUNT
	.align		4
.L_18:
        /*0030*/ 	.byte	0x04, 0x2f
        /*0032*/ 	.short	(.L_20 - .L_19)
	.align		4
.L_19:
        /*0034*/ 	.word	index@(_ZN7cutlass13device_kernelIN5flash19enable_sm80_to_sm89INS1_16FlashAttnFwdSm80INS1_25CollectiveMainloopFwdSm80ILi4ELi1ELb0EN4cute5tupleIJNS5_1CILi128EEENS7_ILi64EEES8_EEELi128ENS_6half_tEfNS_4arch4Sm80ELb1ELb0ELb1ELb0ELb1ELb0ELb1ELb1EEENS1_21CollectiveEpilogueFwdINS6_IJS8_S8_S9_EEENS6_IJNS7_ILi1EEESH_SH_EEESB_SD_Li128ELb0ELb1ELb1ELb0EEENS1_30DynamicPersistentTileSchedulerILi128ELi128ELb1ELb1ELb0EEEEEEEEEvNT_6ParamsE)
        /*0038*/ 	.word	0x00000004


	//----- nvinfo : EIATTR_FRAME_SIZE
	.align		4
.L_20:
        /*003c*/ 	.byte	0x04, 0x11
        /*003e*/ 	.short	(.L_22 - .L_21)
	.align		4
.L_21:
        /*0040*/ 	.word	index@(_ZN7cutlass13device_kernelIN5flash19enable_sm80_to_sm89INS1_16FlashAttnFwdSm80INS1_25CollectiveMainloopFwdSm80ILi4ELi1ELb0EN4cute5tupleIJNS5_1CILi128EEENS7_ILi64EEES8_EEELi128ENS_6half_tEfNS_4arch4Sm80ELb1ELb0ELb1ELb0ELb1ELb0ELb1ELb1EEENS1_21CollectiveEpilogueFwdINS6_IJS8_S8_S9_EEENS6_IJNS7_ILi1EEESH_SH_EEESB_SD_Li128ELb0ELb1ELb1ELb0EEENS1_30DynamicPersistentTileSchedulerILi128ELi128ELb1ELb1ELb0EEEEEEEEEvNT_6ParamsE)
        /*0044*/ 	.word	0x00000000


	//----- nvinfo : EIATTR_REGCOUNT
	.align		4
.L_22:
        /*0048*/ 	.byte	0x04, 0x2f
        /*004a*/ 	.short	(.L_24 - .L_23)
	.align		4
.L_23:
        /*004c*/ 	.word	index@(_ZN7cutlass13device_kernelIN5flash19enable_sm80_to_sm89INS1_16FlashAttnFwdSm80INS1_25CollectiveMainloopFwdSm80ILi8ELi1ELb1EN4cute5tupleIJNS5_1CILi128EEENS7_ILi96EEES8_EEELi128ENS_6half_tEfNS_4arch4Sm80ELb0ELb1ELb1ELb1ELb1ELb1ELb1ELb1EEENS1_21CollectiveEpilogueFwdINS6_IJS8_S8_S9_EEENS6_IJNS7_ILi1EEESH_SH_EEESB_SD_Li256ELb1ELb1ELb1ELb0EEENS1_36VarlenDynamicPersistentTileSchedulerILi128ELi96ELi256ELi256ELb1ELb1ELb0ELb1ELb0ELb1EEEEEEEEEvNT_6ParamsE)
        /*0050*/ 	.word	0x00000004


	//----- nvinfo : EIATTR_FRAME_SIZE
	.align		4
.L_24:
        /*0054*/ 	.byte	0x04, 0x11
        /*0056*/ 	.short	(.L_26 - .L_25)
	.align		4
.L_25:
        /*0058*/ 	.word	index@(_ZN7cutlass13device_kernelIN5flash19enable_sm80_to_sm89INS1_16FlashAttnFwdSm80INS1_25CollectiveMainloopFwdSm80ILi8ELi1ELb1EN4cute5tupleIJNS5_1CILi128EEENS7_ILi96EEES8_EEELi128ENS_6half_tEfNS_4arch4Sm80ELb0ELb1ELb1ELb1ELb1ELb1ELb1ELb1EEENS1_21CollectiveEpilogueFwdINS6_IJS8_S8_S9_EEENS6_IJNS7_ILi1EEESH_SH_EEESB_SD_Li256ELb1ELb1ELb1ELb0EEENS1_36VarlenDynamicPersistentTileSchedulerILi128ELi96ELi256ELi256ELb1ELb1ELb0ELb1ELb0ELb1EEEEEEEEEvNT_6ParamsE)
        /*005c*/ 	.word	0x00000000


	//----- nvinfo : EIATTR_REGCOUNT
	.align		4
.L_26:
        /*0060*/ 	.byte	0x04, 0x2f
        /*0062*/ 	.short	(.L_28 - .L_27)
	.align		4
.L_27:
        /*0064*/ 	.word	index@(_ZN7cutlass13device_kernelIN5flash19enable_sm80_to_sm89INS1_16FlashAttnFwdSm80INS1_25CollectiveMainloopFwdSm80ILi8ELi1ELb1EN4cute5tupleIJNS5_1CILi128EEENS7_ILi96EEES8_EEELi128ENS_6half_tEfNS_4arch4Sm80ELb0ELb1ELb1ELb1ELb1ELb0ELb1ELb1EEENS1_21CollectiveEpilogueFwdINS6_IJS8_S8_S9_EEENS6_IJNS7_ILi1EEESH_SH_EEESB_SD_Li256ELb1ELb1ELb1ELb0EEENS1_36VarlenDynamicPersistentTileSchedulerILi128ELi96ELi256ELi256ELb1ELb1ELb0ELb1ELb0ELb1EEEEEEEEEvNT_6ParamsE)
        /*0068*/ 	.word	0x00000004


	//----- nvinfo : EIATTR_FRAME_SIZE
	.align		4
.L_28:
        /*006c*/ 	.byte	0x04, 0x11
        /*006e*/ 	.short	(.L_30 - .L_29)
	.align		4
.L_29:
        /*0070*/ 	.word	index@(_ZN7cutlass13device_kernelIN5flash19enable_sm80_to_sm89INS1_16FlashAttnFwdSm80INS1_25CollectiveMainloopFwdSm80ILi8ELi1ELb1EN4cute5tupleIJNS5_1CILi128EEENS7_ILi96EEES8_EEELi128ENS_6half_tEfNS_4arch4Sm80ELb0ELb1ELb1ELb1ELb1ELb0ELb1ELb1EEENS1_21CollectiveEpilogueFwdINS6_IJS8_S8_S9_EEENS6_IJNS7_ILi1EEESH_SH_EEESB_SD_Li256ELb1ELb1ELb1ELb0EEENS1_36VarlenDynamicPersistentTileSchedulerILi128ELi96ELi256ELi256ELb1ELb1ELb0ELb1ELb0ELb1EEEEEEEEEvNT_6ParamsE)
        /*0074*/ 	.word	0x00000000


	//----- nvinfo : EIATTR_REGCOUNT
	.align		4
.L_30:
        /*0078*/ 	.byte	0x04, 0x2f
        /*007a*/ 	.short	(.L_32 - .L_31)
	.align		4
.L_31:
        /*007c*/ 	.word	index@(_ZN7cutlass13device_kernelIN5flash19enable_sm80_to_sm89INS1_16FlashAttnFwdSm80INS1_25CollectiveMainloopFwdSm80ILi4ELi1ELb0EN4cute5tupleIJNS5_1CILi128EEENS7_ILi48EEES8_EEELi128ENS_6half_tEfNS_4arch4Sm80ELb0ELb1ELb1ELb0ELb1ELb0ELb1ELb1EEENS1_21CollectiveEpilogueFwdINS6_IJS8_S8_S9_EEENS6_IJNS7_ILi1EEESH_SH_EEESB_SD_Li128ELb0ELb1ELb1ELb0EEENS1_19SingleTileSchedulerILb0ELb1ELb1ELi128EEEEEEEEEvNT_6ParamsE)
        /*0080*/ 	.word	0x00000004


	//----- nvinfo : EIATTR_FRAME_SIZE
	.align		4
.L_32:
        /*0084*/ 	.byte	0x04, 0x11
        /*0086*/ 	.short	(.L_34 - .L_33)
	.align		4
.L_33:
        /*0088*/ 	.word	index@(_ZN7cutlass13device_kernelIN5flash19enable_sm80_to_sm89INS1_16FlashAttnFwdSm80INS1_25CollectiveMainloopFwdSm80ILi4ELi1ELb0EN4cute5tupleIJNS5_1CILi128EEENS7_ILi48EEES8_EEELi128ENS_6half_tEfNS_4arch4Sm80ELb0ELb1ELb1ELb0ELb1ELb0ELb1ELb1EEENS1_21CollectiveEpilogueFwdINS6_IJS8_S8_S9_EEENS6_IJNS7_ILi1EEESH_SH_EEESB_SD_Li128ELb0ELb1ELb1ELb0EEENS1_19SingleTileSchedulerILb0ELb1ELb1ELi128EEEEEEEEEvNT_6ParamsE)
        /*008c*/ 	.word	0x00000000


	//----- nvinfo : EIATTR_REGCOUNT
	.align		4
.L_34:
        /*0090*/ 	.byte	0x04, 0x2f
        /*0092*/ 	.short	(.L_36 - .L_35)
	.align		4
.L_35:
        /*0094*/ 	.word	index@(_ZN7cutlass13device_kernelIN5flash19enable_sm80_to_sm89INS1_16FlashAttnFwdSm80INS1_25CollectiveMainloopFwdSm80ILi8ELi1ELb1EN4cute5tupleIJNS5_1CILi128EEENS7_ILi112EEES8_EEELi128ENS_6half_tEfNS_4arch4Sm80ELb0ELb0ELb1ELb1ELb1ELb1ELb1ELb1EEENS1_21CollectiveEpilogueFwdINS6_IJS8_S8_S9_EEENS6_IJNS7_ILi1EEESH_SH_EEESB_SD_Li256ELb1ELb1ELb1ELb0EEENS1_36VarlenDynamicPersistentTileSchedulerILi128ELi112ELi256ELi256ELb1ELb1ELb0ELb0ELb1ELb1EEEEEEEEEvNT_6ParamsE)
        /*0098*/ 	.word	0x00000004


	//----- nvinfo : EIATTR_FRAME_SIZE
	.align		4
.L_36:
        /*009c*/ 	.byte	0x04, 0x11
        /*009e*/ 	.short	(.L_38 - .L_37)
	.align		4
.L_37:
        /*00a0*/ 	.word	index@(_ZN7cutlass13device_kernelIN5flash19enable_sm80_to_sm89INS1_16FlashAttnFwdSm80INS1_25CollectiveMainloopFwdSm80ILi8ELi1ELb1EN4cute5tupleIJNS5_1CILi128EEENS7_ILi112EEES8_EEELi128ENS_6half_tEfNS_4arch4Sm80ELb0ELb0ELb1ELb1ELb1ELb1ELb1ELb1EEENS1_21CollectiveEpilogueFwdINS6_IJS8_S8_S9_EEENS6_IJNS7_ILi1EEESH_SH_EEESB_SD_Li256ELb1ELb1ELb1ELb0EEENS1_36VarlenDynamicPersistentTileSchedulerILi128ELi112ELi256ELi256ELb1ELb1ELb0ELb0ELb1ELb1EEEEEEEEEvNT_6ParamsE)
        /*00a4*/ 	.word	0x00000000


	//----- nvinfo : EIATTR_REGCOUNT
	.align		4
.L_38:
        /*00a8*/ 	.byte	0x04, 0x2f
        /*00aa*/ 	.short	(.L_40 - .L_39)
	.align		4
.L_39:
        /*00ac*/ 	.word	index@(_ZN7cutlass13device_kernelIN5flash19enable_sm80_to_sm89INS1_16FlashAttnFwdSm80INS1_25CollectiveMainloopFwdSm80ILi8ELi1ELb1EN4cute5tupleIJNS5_1CILi128EEENS7_ILi112EEES8_EEELi128ENS_6half_tEfNS_4arch4Sm80ELb0ELb0ELb1ELb1ELb1ELb0ELb1ELb1EEENS1_21CollectiveEpilogueFwdINS6_IJS8_S8_S9_EEENS6_IJNS7_ILi1EEESH_SH_EEESB_SD_Li256ELb1ELb1ELb1ELb0EEENS1_36VarlenDynamicPersistentTileSchedulerILi128ELi112ELi256ELi256ELb1ELb1ELb0ELb0ELb1ELb1EEEEEEEEEvNT_6ParamsE)
        /*00b0*/ 	.word	0x00000004


	//----- nvinfo : EIATTR_FRAME_SIZE
	.align		4
.L_40:
        /*00b4*/ 	.byte	0x04, 0x11
        /*00b6*/ 	.short	(.L_42 - .L_41)
	.align		4
.L_41:
        /*00b8*/ 	.word	index@(_ZN7cutlass13device_kernelIN5flash19enable_sm80_to_sm89INS1_16FlashAttnFwdSm80INS1_25CollectiveMainloopFwdSm80ILi8ELi1ELb1EN4cute5tupleIJNS5_1CILi128EEENS7_ILi112EEES8_EEELi128ENS_6half_tEfNS_4arch4Sm80ELb0ELb0ELb1ELb1ELb1ELb0ELb1ELb1EEENS1_21CollectiveEpilogueFwdINS6_IJS8_S8_S9_EEENS6_IJNS7_ILi1EEESH_SH_EEESB_SD_Li256ELb1ELb1ELb1ELb0EEENS1_36VarlenDynamicPersistentTileSchedulerILi128ELi112ELi256ELi256ELb1ELb1ELb0ELb0ELb1ELb1EEEEEEEEEvNT_6ParamsE)
        /*00bc*/ 	.word	0x00000000


	//----- nvinfo : EIATTR_REGCOUNT
	.align		4
.L_42:
        /*00c0*/ 	.byte	0x04, 0x2f
        /*00c2*/ 	.short	(.L_44 - .L_43)
	.align		4
.L_43:
        /*00c4*/ 	.word	index@(_ZN7cutlass13device_kernelIN5flash19enable_sm80_to_sm89INS1_16FlashAttnFwdSm80INS1_25CollectiveMainloopFwdSm80ILi4ELi1ELb0EN4cute5tupleIJNS5_1CILi128EEENS7_ILi64EEES8_EEELi128ENS_6half_tEfNS_4arch4Sm80ELb0ELb0ELb1ELb0ELb1ELb0ELb1ELb1EEENS1_21CollectiveEpilogueFwdINS6_IJS8_S8_S9_EEENS6_IJNS7_ILi1EEESH_SH_EEESB_SD_Li128ELb0ELb1ELb1ELb0EEENS1_19SingleTileSchedulerILb0ELb1ELb1ELi128EEEEEEEEEvNT_6ParamsE)
        /*00c8*/ 	.word	0x00000004


	//----- nvinfo : EIATTR_FRAME_SIZE
	.align		4
.L_44:
        /*00cc*/ 	.byte	0x04, 0x11
        /*00ce*/ 	.short	(.L_46 - .L_45)
	.align		4
.L_45:
        /*00d0*/ 	.word	index@(_ZN7cutlass13device_kernelIN5flash19enable_sm80_to_sm89INS1_16FlashAttnFwdSm80INS1_25CollectiveMainloopFwdSm80ILi4ELi1ELb0EN4cute5tupleIJNS5_1CILi128EEENS7_ILi64EEES8_EEELi128ENS_6half_tEfNS_4arch4Sm80ELb0ELb0ELb1ELb0ELb1ELb0ELb1ELb1EEENS1_21CollectiveEpilogueFwdINS6_IJS8_S8_S9_EEENS6_IJNS7_ILi1EEESH_SH_EEESB_SD_Li128ELb0ELb1ELb1ELb0EEENS1_19SingleTileSchedulerILb0ELb1ELb1ELi128EEEEEEEEEvNT_6ParamsE)
        /*00d4*/ 	.word	0x00000000


	//----- nvinfo : EIATTR_REGCOUNT
	.align		4
.L_46:
        /*00d8*/ 	.byte	0x04, 0x2f
        /*00da*/ 	.short	(.L_48 - .L_47)
	.align		4
.L_47:
        /*00dc*/ 	.word	index@(_ZN7cutlass13device_kernelIN5flash19enable_sm80_to_sm89INS1_16FlashAttnFwdSm80INS1_25CollectiveMainloopFwdSm80ILi8ELi1ELb1EN4cute5tupleIJNS5_1CILi128EEES8_S8_EEELi128ENS_6half_tEfNS_4arch4Sm80ELb1ELb0ELb1ELb0ELb1ELb0ELb1ELb1EEENS1_21CollectiveEpilogueFwdIS9_NS6_IJNS7_ILi1EEESF_SF_EEESA_SC_Li256ELb0ELb1ELb1ELb0EEENS1_30DynamicPersistentTileSchedulerILi256ELi256ELb1ELb1ELb0EEEEEEEEEvNT_6ParamsE)
        /*00e0*/ 	.word	0x00000004


	//----- nvinfo : EIATTR_FRAME_SIZE
	.align		4
.L_48:
        /*00e4*/ 	.byte	0x04, 0x11
        /*00e6*/ 	.short	(.L_50 - .L_49)
	.align		4
.L_49:
        /*00e8*/ 	.word	index@(_ZN7cutlass13device_kernelIN5flash19enable_sm80_to_sm89INS1_16FlashAttnFwdSm80INS1_25CollectiveMainloopFwdSm80ILi8ELi1ELb1EN4cute5tupleIJNS5_1CILi128EEES8_S8_EEELi128ENS_6half_tEfNS_4arch4Sm80ELb1ELb0ELb1ELb0ELb1ELb0ELb1ELb1EEENS1_21CollectiveEpilogueFwdIS9_NS6_IJNS7_ILi1EEESF_SF_EEESA_SC_Li256ELb0ELb1ELb1ELb0EEENS1_30DynamicPersistentTileSchedulerILi256ELi256ELb1ELb1ELb0EEEEEEEEEvNT_6ParamsE)
        /*00ec*/ 	.word	0x00000000


	//----- nvinfo : EIATTR_REGCOUNT
	.align		4
.L_50:
        /*00f0*/ 	.byte	0x04, 0x2f
        /*00f2*/ 	.short	(.L_52 - .L_51)
	.align		4
.L_51:
        /*00f4*/ 	.word	index@(_ZN7cutlass13device_kernelIN5flash19enable_sm80_to_sm89INS1_16FlashAttnFwdSm80INS1_25CollectiveMainloopFwdSm80ILi8ELi1ELb1EN4cute5tupleIJNS5_1CILi128EEENS7_ILi96EEES8_EEELi128ENS_6half_tEfNS_4arch4Sm80ELb0ELb1ELb1ELb0ELb1ELb0ELb1ELb1EEENS1_21CollectiveEpilogueFwdINS6_IJS8_S8_S9_EEENS6_IJNS7_ILi1EEESH_SH_EEESB_SD_Li256ELb0ELb1ELb1ELb0EEENS1_19SingleTileSchedulerILb0ELb1ELb1ELi128EEEEEEEEEvNT_6ParamsE)
        /*00f8*/ 	.word	0x00000004


	//----- nvinfo : EIATTR_FRAME_SIZE
	.align		4
.L_52:
        /*00fc*/ 	.byte	0x04, 0x11
        /*00fe*/ 	.short	(.L_54 - .L_53)
	.align		4
.L_53:
        /*0100*/ 	.word	index@(_ZN7cutlass13device_kernelIN5flash19enable_sm80_to_sm89INS1_16FlashAttnFwdSm80INS1_25CollectiveMainloopFwdSm80ILi8ELi1ELb1EN4cute5tupleIJNS5_1CILi128EEENS7_ILi96EEES8_EEELi128ENS_6half_tEfNS_4arch4Sm80ELb0ELb1ELb1ELb0ELb1ELb0ELb1ELb1EEENS1_21CollectiveEpilogueFwdINS6_IJS8_S8_S9_EEENS6_IJNS7_ILi1EEESH_SH_EEESB_SD_Li256ELb0ELb1ELb1ELb0EEENS1_19SingleTileSchedulerILb0ELb1ELb1ELi128EEEEEEEEEvNT_6ParamsE)
        /*0104*/ 	.word	0x00000000


	//----- nvinfo : EIATTR_REGCOUNT
	.align		4
.L_54:
        /*0108*/ 	.byte	0x04, 0x2f
        /*010a*/ 	.short	(.L_56 - .L_55)
	.align		4
.L_55:
        /*010c*/ 	.word	index@(_ZN7cutlass13device_kernelIN5flash19enable_sm80_to_sm89INS1_16FlashAttnFwdSm80INS1_25CollectiveMainloopFwdSm80ILi8ELi1ELb1EN4cute5tupleIJNS5_1CILi128EEES8_S8_EEELi128ENS_6half_tEfNS_4arch4Sm80ELb0ELb0ELb1ELb0ELb1ELb0ELb1ELb1EEENS1_21CollectiveEpilogueFwdIS9_NS6_IJNS7_ILi1EEESF_SF_EEESA_SC_Li256ELb0ELb1ELb1ELb0EEENS1_19SingleTileSchedulerILb0ELb1ELb1ELi128EEEEEEEEEvNT_6ParamsE)
        /*0110*/ 	.word	0x00000004


	//----- nvinfo : EIATTR_FRAME_SIZE
	.align		4
.L_56:
        /*0114*/ 	.byte	0x04, 0x11
        /*0116*/ 	.short	(.L_58 - .L_57)
	.align		4
.L_57:
        /*0118*/ 	.word	index@(_ZN7cutlass13device_kernelIN5flash19enable_sm80_to_sm89INS1_16FlashAttnFwdSm80INS1_25CollectiveMainloopFwdSm80ILi8ELi1ELb1EN4cute5tupleIJNS5_1CILi128EEES8_S8_EEELi128ENS_6half_tEfNS_4arch4Sm80ELb0ELb0ELb1ELb0ELb1ELb0ELb1ELb1EEENS1_21CollectiveEpilogueFwdIS9_NS6_IJNS7_ILi1EEESF_SF_EEESA_SC_Li256ELb0ELb1ELb1ELb0EEENS1_19SingleTileSchedulerILb0ELb1ELb1ELi128EEEEEEEEEvNT_6ParamsE)
        /*011c*/ 	.word	0x00000000


	//----- nvinfo : EIATTR_MIN_STACK_SIZE
	.align		4
.L_58:
        /*0120*/ 	.byte	0x04, 0x12
        /*0122*/ 	.short	(.L_60 - .L_59)
	.align		4
.L_59:
        /*0124*/ 	.word	index@(_ZN7cutlass13device_kernelIN5flash19enable_sm80_to_sm89INS1_16FlashAttnFwdSm80INS1_25CollectiveMainloopFwdSm80ILi8ELi1ELb1EN4cute5tupleIJNS5_1CILi128EEES8_S8_EEELi128ENS_6half_tEfNS_4arch4Sm80ELb0ELb0ELb1ELb0ELb1ELb0ELb1ELb1EEENS1_21CollectiveEpilogueFwdIS9_NS6_IJNS7_ILi1EEESF_SF_EEESA_SC_Li256ELb0ELb1ELb1ELb0EEENS1_19SingleTileSchedulerILb0ELb1ELb1ELi128EEEEEEEEEvNT_6ParamsE)
        /*0128*/ 	.word	0x00000000


	//----- nvinfo : EIATTR_MIN_STACK_SIZE
	.align		4
.L_60:
        /*012c*/ 	.byte	0x04, 0x12
        /*012e*/ 	.short	(.L_62 - .L_61)
	.align		4
.L_61:
        /*0130*/ 	.word	index@(_ZN7cutlass13device_kernelIN5flash19enable_sm80_to_sm89INS1_16FlashAttnFwdSm80INS1_25CollectiveMainloopFwdSm80ILi8ELi1ELb1EN4cute5tupleIJNS5_1CILi128EEENS7_ILi96EEES8_EEELi128ENS_6half_tEfNS_4arch4Sm80ELb0ELb1ELb1ELb0ELb1ELb0ELb1ELb1EEENS1_21CollectiveEpilogueFwdINS6_IJS8_S8_S9_EEENS6_IJNS7_ILi1EEESH_SH_EEESB_SD_Li256ELb0ELb1ELb1ELb0EEENS1_19SingleTileSchedulerILb0ELb1ELb1ELi128EEEEEEEEEvNT_6ParamsE)
        /*0134*/ 	.word	0x00000000


	//----- nvinfo : EIATTR_MIN_STACK_SIZE
	.align		4
.L_62:
        /*0138*/ 	.byte	0x04, 0x12
        /*013a*/ 	.short	(.L_64 - .L_63)
	.align		4
.L_63:
        /*013c*/ 	.word	index@(_ZN7cutlass13device_kernelIN5flash19enable_sm80_to_sm89INS1_16FlashAttnFwdSm80INS1_25CollectiveMainloopFwdSm80ILi8ELi1ELb1EN4cute5tupleIJNS5_1CILi128EEES8_S8_EEELi128ENS_6half_tEfNS_4arch4Sm80ELb1ELb0ELb1ELb0ELb1ELb0ELb1ELb1EEENS1_21CollectiveEpilogueFwdIS9_NS6_IJNS7_ILi1EEESF_SF_EEESA_SC_Li256ELb0ELb1ELb1ELb0EEENS1_30DynamicPersistentTileSchedulerILi256ELi256ELb1ELb1ELb0EEEEEEEEEvNT_6ParamsE)
        /*0140*/ 	.word	0x00000000


	//----- nvinfo : EIATTR_MIN_STACK_SIZE
	.align		4
.L_64:
        /*0144*/ 	.byte	0x04, 0x12
        /*0146*/ 	.short	(.L_66 - .L_65)
	.align		4
.L_65:
        /*0148*/ 	.word	index@(_ZN7cutlass13device_kernelIN5flash19enable_sm80_to_sm89INS1_16FlashAttnFwdSm80INS1_25CollectiveMainloopFwdSm80ILi4ELi1ELb0EN4cute5tupleIJNS5_1CILi128EEENS7_ILi64EEES8_EEELi128ENS_6half_tEfNS_4arch4Sm80ELb0ELb0ELb1ELb0ELb1ELb0ELb1ELb1EEENS1_21CollectiveEpilogueFwdINS6_IJS8_S8_S9_EEENS6_IJNS7_ILi1EEESH_SH_EEESB_SD_Li128ELb0ELb1ELb1ELb0EEENS1_19SingleTileSchedulerILb0ELb1ELb1ELi128EEEEEEEEEvNT_6ParamsE)
        /*014c*/ 	.word	0x00000000


	//----- nvinfo : EIATTR_MIN_STACK_SIZE
	.align		4
.L_66:
        /*0150*/ 	.byte	0x04, 0x12
        /*0152*/ 	.short	(.L_68 - .L_67)
	.align		4
.L_67:
        /*0154*/ 	.word	index@(_ZN7cutlass13device_kernelIN5flash19enable_sm80_to_sm89INS1_16FlashAttnFwdSm80INS1_25CollectiveMainloopFwdSm80ILi8ELi1ELb1EN4cute5tupleIJNS5_1CILi128EEENS7_ILi112EEES8_EEELi128ENS_6half_tEfNS_4arch4Sm80ELb0ELb0ELb1ELb1ELb1ELb0ELb1ELb1EEENS1_21CollectiveEpilogueFwdINS6_IJS8_S8_S9_EEENS6_IJNS7_ILi1EEESH_SH_EEESB_SD_Li256ELb1ELb1ELb1ELb0EEENS1_36VarlenDynamicPersistentTileSchedulerILi128ELi112ELi256ELi256ELb1ELb1ELb0ELb0ELb1ELb1EEEEEEEEEvNT_6ParamsE)
        /*0158*/ 	.word	0x00000000


	//----- nvinfo : EIATTR_MIN_STACK_SIZE
	.align		4
.L_68:
        /*015c*/ 	.byte	0x04, 0x12
        /*015e*/ 	.short	(.L_70 - .L_69)
	.align		4
.L_69:
        /*0160*/ 	.word	index@(_ZN7cutlass13device_kernelIN5flash19enable_sm80_to_sm89INS1_16FlashAttnFwdSm80INS1_25CollectiveMainloopFwdSm80ILi8ELi1ELb1EN4cute5tupleIJNS5_1CILi128EEENS7_ILi112EEES8_EEELi128ENS_6half_tEfNS_4arch4Sm80ELb0ELb0ELb1ELb1ELb1ELb1ELb1ELb1EEENS1_21CollectiveEpilogueFwdINS6_IJS8_S8_S9_EEENS6_IJNS7_ILi1EEESH_SH_EEESB_SD_Li256ELb1ELb1ELb1ELb0EEENS1_36VarlenDynamicPersistentTileSchedulerILi128ELi112ELi256ELi256ELb1ELb1ELb0ELb0ELb1ELb1EEEEEEEEEvNT_6ParamsE)
        /*0164*/ 	.word	0x00000000


	//----- nvinfo : EIATTR_MIN_STACK_SIZE
	.align		4
.L_70:
        /*0168*/ 	.byte	0x04, 0x12
        /*016a*/ 	.short	(.L_72 - .L_71)
	.align		4
.L_71:
        /*016c*/ 	.word	index@(_ZN7cutlass13device_kernelIN5flash19enable_sm80_to_sm89INS1_16FlashAttnFwdSm80INS1_25CollectiveMainloopFwdSm80ILi4ELi1ELb0EN4cute5tupleIJNS5_1CILi128EEENS7_ILi48EEES8_EEELi128ENS_6half_tEfNS_4arch4Sm80ELb0ELb1ELb1ELb0ELb1ELb0ELb1ELb1EEENS1_21CollectiveEpilogueFwdINS6_IJS8_S8_S9_EEENS6_IJNS7_ILi1EEESH_SH_EEESB_SD_Li128ELb0ELb1ELb1ELb0EEENS1_19SingleTileSchedulerILb0ELb1ELb1ELi128EEEEEEEEEvNT_6ParamsE)
        /*0170*/ 	.word	0x00000000


	//----- nvinfo : EIATTR_MIN_STACK_SIZE
	.align		4
.L_72:
        /*0174*/ 	.byte	0x04, 0x12
        /*0176*/ 	.short	(.L_74 - .L_73)
	.align		4
.L_73:
        /*0178*/ 	.word	index@(_ZN7cutlass13device_kernelIN5flash19enable_sm80_to_sm89INS1_16FlashAttnFwdSm80INS1_25CollectiveMainloopFwdSm80ILi8ELi1ELb1EN4cute5tupleIJNS5_1CILi128EEENS7_ILi96EEES8_EEELi128ENS_6half_tEfNS_4arch4Sm80ELb0ELb1ELb1ELb1ELb1ELb0ELb1ELb1EEENS1_21CollectiveEpilogueFwdINS6_IJS8_S8_S9_EEENS6_IJNS7_ILi1EEESH_SH_EEESB_SD_Li256ELb1ELb1ELb1ELb0EEENS1_36VarlenDynamicPersistentTileSchedulerILi128ELi96ELi256ELi256ELb1ELb1ELb0ELb1ELb0ELb1EEEEEEEEEvNT_6ParamsE)
        /*017c*/ 	.word	0x00000000


	//----- nvinfo : EIATTR_MIN_STACK_SIZE
	.align		4
.L_74:
        /*0180*/ 	.byte	0x04, 0x12
        /*0182*/ 	.short	(.L_76 - .L_75)
	.align		4
.L_75:
        /*0184*/ 	.word	index@(_ZN7cutlass13device_kernelIN5flash19enable_sm80_to_sm89INS1_16FlashAttnFwdSm80INS1_25CollectiveMainloopFwdSm80ILi8ELi1ELb1EN4cute5tupleIJNS5_1CILi128EEENS7_ILi96EEES8_EEELi128ENS_6half_tEfNS_4arch4Sm80ELb0ELb1ELb1ELb1ELb1ELb1ELb1ELb1EEENS1_21CollectiveEpilogueFwdINS6_IJS8_S8_S9_EEENS6_IJNS7_ILi1EEESH_SH_EEESB_SD_Li256ELb1ELb1ELb1ELb0EEENS1_36VarlenDynamicPersistentTileSchedulerILi128ELi96ELi256ELi256ELb1ELb1ELb0ELb1ELb0ELb1EEEEEEEEEvNT_6ParamsE)
        /*0188*/ 	.word	0x00000000


	//----- nvinfo : EIATTR_MIN_STACK_SIZE
	.align		4
.L_76:
        /*018c*/ 	.byte	0x04, 0x12
        /*018e*/ 	.short	(.L_78 - .L_77)
	.align		4
.L_77:
        /*0190*/ 	.word	index@(_ZN7cutlass13device_kernelIN5flash19enable_sm80_to_sm89INS1_16FlashAttnFwdSm80INS1_25CollectiveMainloopFwdSm80ILi4ELi1ELb0EN4cute5tupleIJNS5_1CILi128EEENS7_ILi64EEES8_EEELi128ENS_6half_tEfNS_4arch4Sm80ELb1ELb0ELb1ELb0ELb1ELb0ELb1ELb1EEENS1_21CollectiveEpilogueFwdINS6_IJS8_S8_S9_EEENS6_IJNS7_ILi1EEESH_SH_EEESB_SD_Li128ELb0ELb1ELb1ELb0EEENS1_30DynamicPersistentTileSchedulerILi128ELi128ELb1ELb1ELb0EEEEEEEEEvNT_6ParamsE)
        /*0194*/ 	.word	0x00000000


	//----- nvinfo : EIATTR_MIN_STACK_SIZE
	.align		4
.L_78:
        /*0198*/ 	.byte	0x04, 0x12
        /*019a*/ 	.short	(.L_80 - .L_79)
	.align		4
.L_79:
        /*019c*/ 	.word	index@(_ZN7cutlass13device_kernelIN5flash19enable_sm80_to_sm89INS1_16FlashAttnFwdSm80INS1_25CollectiveMainloopFwdSm80ILi8ELi1ELb1EN4cute5tupleIJNS5_1CILi128EEENS7_ILi112EEES8_EEELi128ENS_6half_tEfNS_4arch4Sm80ELb1ELb0ELb1ELb1ELb1ELb0ELb1ELb1EEENS1_21CollectiveEpilogueFwdINS6_IJS8_S8_S9_EEENS6_IJNS7_ILi1EEESH_SH_EEESB_SD_Li256ELb1ELb1ELb1ELb0EEENS1_36VarlenDynamicPersistentTileSchedulerILi128ELi112ELi256ELi256ELb1ELb1ELb0ELb1ELb1ELb1EEEEEEEEEvNT_6ParamsE)
        /*01a0*/ 	.word	0x00000000


	//----- nvinfo : EIATTR_MIN_STACK_SIZE
	.align		4
.L_80:
        /*01a4*/ 	.byte	0x04, 0x12
        /*01a6*/ 	.short	(.L_82 - .L_81)
	.align		4
.L_81:
        /*01a8*/ 	.word	index@(_ZN7cutlass13device_kernelIN5flash19enable_sm80_to_sm89INS1_16FlashAttnFwdSm80INS1_25CollectiveMainloopFwdSm80ILi8ELi1ELb1EN4cute5tupleIJNS5_1CILi128EEENS7_ILi112EEES8_EEELi128ENS_6half_tEfNS_4arch4Sm80ELb1ELb0ELb1ELb1ELb1ELb1ELb1ELb1EEENS1_21CollectiveEpilogueFwdINS6_IJS8_S8_S9_EEENS6_IJNS7_ILi1EEESH_SH_EEESB_SD_Li256ELb1ELb1ELb1ELb0EEENS1_36VarlenDynamicPersistentTileSchedulerILi128ELi112ELi256ELi256ELb1ELb1ELb0ELb1ELb1ELb1EEEEEEEEEvNT_6ParamsE)
        /*01ac*/ 	.word	0x00000000
.L_82:


//--------------------- .nv.compat                --------------------------
	.section	.nv.compat,"",@"SHT_CUDA_COMPAT_INFO"
	.align	4
        /*0000*/ 	.byte	0x02, 0x09, 0x01, 0x00, 0x02, 0x02, 0x01, 0x00, 0x02, 0x05, 0x05, 0x00, 0x03, 0x07, 0x01, 0x01
        /*0010*/ 	.byte	0x02, 0x03, 0x00, 0x00, 0x02, 0x06, 0x01, 0x00, 0x04, 0x0b, 0x08, 0x00, 0x00, 0x00, 0x00, 0x00
        /*0020*/ 	.byte	0x00, 0x00, 0x00, 0x00


//--------------------- .nv.info._ZN7cutlass13device_kernelIN5flash19enable_sm80_to_sm89INS1_16FlashAttnFwdSm80INS1_25CollectiveMainloopFwdSm80ILi8ELi1ELb1EN4cute5tupleIJNS5_1CILi128EEES8_S8_EEELi128ENS_6half_tEfNS_4arch4Sm80ELb0ELb0ELb1ELb0ELb1ELb0ELb1ELb1EEENS1_21CollectiveEpilogueFwdIS9_NS6_IJNS7_ILi1EEESF_SF_EEESA_SC_Li256ELb0ELb1ELb1ELb0EEENS1_19SingleTileSchedulerILb0ELb1ELb1ELi128EEEEEEEEEvNT_6ParamsE --------------------------
	.section	.nv.info._ZN7cutlass13device_kernelIN5flash19enable_sm80_to_sm89INS1_16FlashAttnFwdSm80INS1_25CollectiveMainloopFwdSm80ILi8ELi1ELb1EN4cute5tupleIJNS5_1CILi128EEES8_S8_EEELi128ENS_6half_tEfNS_4arch4Sm80ELb0ELb0ELb1ELb0ELb1ELb0ELb1ELb1EEENS1_21CollectiveEpilogueFwdIS9_NS6_IJNS7_ILi1EEESF_SF_EEESA_SC_Li256ELb0ELb1ELb1ELb0EEENS1_19SingleTileSchedulerILb0ELb1ELb1ELi128EEEEEEEEEvNT_6ParamsE,"",@"SHT_CUDA_INFO"
	.sectionflags	@""
	.align	4


	//----- nvinfo : EIATTR_CUDA_API_VERSION
	.align		4
        /*0000*/ 	.byte	0x04, 0x37
        /*0002*/ 	.short	(.L_84 - .L_83)
.L_83:
        /*0004*/ 	.word	0x00000082


	//----- nvinfo : EIATTR_KPARAM_INFO
	.align		4
.L_84:
        /*0008*/ 	.byte	0x04, 0x17
        /*000a*/ 	.short	(.L_86 - .L_85)
.L_85:
        /*000c*/ 	.word	0x00000000
        /*0010*/ 	.short	0x0000
        /*0012*/ 	.short	0x0000
        /*0014*/ 	.byte	0x00, 0xf0, 0x61, 0x10


	//----- nvinfo : EIATTR_SPARSE_MMA_MASK
	.align		4
.L_86:
        /*0018*/ 	.byte	0x03, 0x50
        /*001a*/ 	.short	0x0000


	//----- nvinfo : EIATTR_MAXREG_COUNT
	.align		4
        /*001c*/ 	.byte	0x03, 0x1b
        /*001e*/ 	.short	0x00ff


	//----- nvinfo : EIATTR_MERCURY_ISA_VERSION
	.align		4
        /*0020*/ 	.byte	0x03, 0x5f
        /*0022*/ 	.short	0x0101


	//----- nvinfo : EIATTR_VRC_CTA_INIT_COUNT
	.align		4
        /*0024*/ 	.byte	0x02, 0x4a
	.zero		1
	.zero		1


	//----- nvinfo : EIATTR_EXIT_INSTR_OFFSETS
	.align		4
        /*0028*/ 	.byte	0x04, 0x1c
        /*002a*/ 	.short	(.L_88 - .L_87)


	//   ....[0]....
.L_87:
        /*002c*/ 	.word	0x00000010


	//----- nvinfo : EIATTR_MAX_THREADS
	.align		4
.L_88:
        /*0030*/ 	.byte	0x04, 0x05
        /*0032*/ 	.short	(.L_90 - .L_89)
.L_89:
        /*0034*/ 	.word	0x00000100
        /*0038*/ 	.word	0x00000001
        /*003c*/ 	.word	0x00000001


	//----- nvinfo : EIATTR_CBANK_PARAM_SIZE
	.align		4
.L_90:
        /*0040*/ 	.byte	0x03, 0x19
        /*0042*/ 	.short	0x0418


	//----- nvinfo : EIATTR_PARAM_CBANK
	.align		4
        /*0044*/ 	.byte	0x04, 0x0a
        /*0046*/ 	.short	(.L_92 - .L_91)
	.align		4
.L_91:
        /*0048*/ 	.word	index@(.nv.constant0._ZN7cutlass13device_kernelIN5flash19enable_sm80_to_sm89INS1_16FlashAttnFwdSm80INS1_25CollectiveMainloopFwdSm80ILi8ELi1ELb1EN4cute5tupleIJNS5_1CILi128EEES8_S8_EEELi128ENS_6half_tEfNS_4arch4Sm80ELb0ELb0ELb1ELb0ELb1ELb0ELb1ELb1EEENS1_21CollectiveEpilogueFwdIS9_NS6_IJNS7_ILi1EEESF_SF_EEESA_SC_Li256ELb0ELb1ELb1ELb0EEENS1_19SingleTileSchedulerILb0ELb1ELb1ELi128EEEEEEEEEvNT_6ParamsE)
        /*004c*/ 	.short	0x0380
        /*004e*/ 	.short	0x0418


	//----- nvinfo : EIATTR_SW_WAR
	.align		4
.L_92:
        /*0050*/ 	.byte	0x04, 0x36
        /*0052*/ 	.short	(.L_94 - .L_93)
.L_93:
        /*0054*/ 	.word	0x00000008
.L_94:


//--------------------- .nv.info._ZN7cutlass13device_kernelIN5flash19enable_sm80_to_sm89INS1_16FlashAttnFwdSm80INS1_25CollectiveMainloopFwdSm80ILi8ELi1ELb1EN4cute5tupleIJNS5_1CILi128EEENS7_ILi96EEES8_EEELi128ENS_6half_tEfNS_4arch4Sm80ELb0ELb1ELb1ELb0ELb1ELb0ELb1ELb1EEENS1_21CollectiveEpilogueFwdINS6_IJS8_S8_S9_EEENS6_IJNS7_ILi1EEESH_SH_EEESB_SD_Li256ELb0ELb1ELb1ELb0EEENS1_19SingleTileSchedulerILb0ELb1ELb1ELi128EEEEEEEEEvNT_6ParamsE --------------------------
	.section	.nv.info._ZN7cutlass13device_kernelIN5flash19enable_sm80_to_sm89INS1_16FlashAttnFwdSm80INS1_25CollectiveMainloopFwdSm80ILi8ELi1ELb1EN4cute5tupleIJNS5_1CILi128EEENS7_ILi96EEES8_EEELi128ENS_6half_tEfNS_4arch4Sm80ELb0ELb1ELb1ELb0ELb1ELb0ELb1ELb1EEENS1_21CollectiveEpilogueFwdINS6_IJS8_S8_S9_EEENS6_IJNS7_ILi1EEESH_SH_EEESB_SD_Li256ELb0ELb1ELb1ELb0EEENS1_19SingleTileSchedulerILb0ELb1ELb1ELi128EEEEEEEEEvNT_6ParamsE,"",@"SHT_CUDA_INFO"
	.sectionflags	@""
	.align	4


	//----- nvinfo : EIATTR_CUDA_API_VERSION
	.align		4
        /*0000*/ 	.byte	0x04, 0x37
        /*0002*/ 	.short	(.L_96 - .L_95)
.L_95:
        /*0004*/ 	.word	0x00000082


	//----- nvinfo : EIATTR_KPARAM_INFO
	.align		4
.L_96:
        /*0008*/ 	.byte	0x04, 0x17
        /*000a*/ 	.short	(.L_98 - .L_97)
.L_97:
        /*000c*/ 	.word	0x00000000
        /*0010*/ 	.short	0x0000
        /*0012*/ 	.short	0x0000
        /*0014*/ 	.byte	0x00, 0xf0, 0x61, 0x10


	//----- nvinfo : EIATTR_SPARSE_MMA_MASK
	.align		4
.L_98:
        /*0018*/ 	.byte	0x03, 0x50
        /*001a*/ 	.short	0x0000


	//----- nvinfo : EIATTR_MAXREG_COUNT
	.align		4
        /*001c*/ 	.byte	0x03, 0x1b
        /*001e*/ 	.short	0x00ff


	//----- nvinfo : EIATTR_MERCURY_ISA_VERSION
	.align		4
        /*0020*/ 	.byte	0x03, 0x5f
        /*0022*/ 	.short	0x0101


	//----- nvinfo : EIATTR_VRC_CTA_INIT_COUNT
	.align		4
        /*0024*/ 	.byte	0x02, 0x4a
	.zero		1
	.zero		1


	//----- nvinfo : EIATTR_EXIT_INSTR_OFFSETS
	.align		4
        /*0028*/ 	.byte	0x04, 0x1c
        /*002a*/ 	.short	(.L_100 - .L_99)


	//   ....[0]....
.L_99:
        /*002c*/ 	.word	0x00000010


	//----- nvinfo : EIATTR_MAX_THREADS
	.align		4
.L_100:
        /*0030*/ 	.byte	0x04, 0x05
        /*0032*/ 	.short	(.L_102 - .L_101)
.L_101:
        /*0034*/ 	.word	0x00000100
        /*0038*/ 	.word	0x00000001
        /*003c*/ 	.word	0x00000001


	//----- nvinfo : EIATTR_CBANK_PARAM_SIZE
	.align		4
.L_102:
        /*0040*/ 	.byte	0x03, 0x19
        /*0042*/ 	.short	0x0418


	//----- nvinfo : EIATTR_PARAM_CBANK
	.align		4
        /*0044*/ 	.byte	0x04, 0x0a
        /*0046*/ 	.short	(.L_104 - .L_103)
	.align		4
.L_103:
        /*0048*/ 	.word	index@(.nv.constant0._ZN7cutlass13device_kernelIN5flash19enable_sm80_to_sm89INS1_16FlashAttnFwdSm80INS1_25CollectiveMainloopFwdSm80ILi8ELi1ELb1EN4cute5tupleIJNS5_1CILi128EEENS7_ILi96EEES8_EEELi128ENS_6half_tEfNS_4arch4Sm80ELb0ELb1ELb1ELb0ELb1ELb0ELb1ELb1EEENS1_21CollectiveEpilogueFwdINS6_IJS8_S8_S9_EEENS6_IJNS7_ILi1EEESH_SH_EEESB_SD_Li256ELb0ELb1ELb1ELb0EEENS1_19SingleTileSchedulerILb0ELb1ELb1ELi128EEEEEEEEEvNT_6ParamsE)
        /*004c*/ 	.short	0x0380
        /*004e*/ 	.short	0x0418


	//----- nvinfo : EIATTR_SW_WAR
	.align		4
.L_104:
        /*0050*/ 	.byte	0x04, 0x36
        /*0052*/ 	.short	(.L_106 - .L_105)
.L_105:
        /*0054*/ 	.word	0x00000008
.L_106:


//--------------------- .nv.info._ZN7cutlass13device_kernelIN5flash19enable_sm80_to_sm89INS1_16FlashAttnFwdSm80INS1_25CollectiveMainloopFwdSm80ILi8ELi1ELb1EN4cute5tupleIJNS5_1CILi128EEES8_S8_EEELi128ENS_6half_tEfNS_4arch4Sm80ELb1ELb0ELb1ELb0ELb1ELb0ELb1ELb1EEENS1_21CollectiveEpilogueFwdIS9_NS6_IJNS7_ILi1EEESF_SF_EEESA_SC_Li256ELb0ELb1ELb1ELb0EEENS1_30DynamicPersistentTileSchedulerILi256ELi256ELb1ELb1ELb0EEEEEEEEEvNT_6ParamsE --------------------------
	.section	.nv.info._ZN7cutlass13device_kernelIN5flash19enable_sm80_to_sm89INS1_16FlashAttnFwdSm80INS1_25CollectiveMainloopFwdSm80ILi8ELi1ELb1EN4cute5tupleIJNS5_1CILi128EEES8_S8_EEELi128ENS_6half_tEfNS_4arch4Sm80ELb1ELb0ELb1ELb0ELb1ELb0ELb1ELb1EEENS1_21CollectiveEpilogueFwdIS9_NS6_IJNS7_ILi1EEESF_SF_EEESA_SC_Li256ELb0ELb1ELb1ELb0EEENS1_30DynamicPersistentTileSchedulerILi256ELi256ELb1ELb1ELb0EEEEEEEEEvNT_6ParamsE,"",@"SHT_CUDA_INFO"
	.sectionflags	@""
	.align	4


	//----- nvinfo : EIATTR_CUDA_API_VERSION
	.align		4
        /*0000*/ 	.byte	0x04, 0x37
        /*0002*/ 	.short	(.L_108 - .L_107)
.L_107:
        /*0004*/ 	.word	0x00000082


	//----- nvinfo : EIATTR_KPARAM_INFO
	.align		4
.L_108:
        /*0008*/ 	.byte	0x04, 0x17
        /*000a*/ 	.short	(.L_110 - .L_109)
.L_109:
        /*000c*/ 	.word	0x00000000
        /*0010*/ 	.short	0x0000
        /*0012*/ 	.short	0x0000
        /*0014*/ 	.byte	0x00, 0xf0, 0xa1, 0x10


	//----- nvinfo : EIATTR_SPARSE_MMA_MASK
	.align		4
.L_110:
        /*0018*/ 	.byte	0x03, 0x50
        /*001a*/ 	.short	0x0000


	//----- nvinfo : EIATTR_MAXREG_COUNT
	.align		4
        /*001c*/ 	.byte	0x03, 0x1b
        /*001e*/ 	.short	0x00ff


	//----- nvinfo : EIATTR_MERCURY_ISA_VERSION
	.align		4
        /*0020*/ 	.byte	0x03, 0x5f
        /*0022*/ 	.short	0x0101


	//----- nvinfo : EIATTR_VRC_CTA_INIT_COUNT
	.align		4
        /*0024*/ 	.byte	0x02, 0x4a
	.zero		1
	.zero		1


	//----- nvinfo : EIATTR_EXIT_INSTR_OFFSETS
	.align		4
        /*0028*/ 	.byte	0x04, 0x1c
        /*002a*/ 	.short	(.L_112 - .L_111)


	//   ....[0]....
.L_111:
        /*002c*/ 	.word	0x00000010


	//----- nvinfo : EIATTR_MAX_THREADS
	.align		4
.L_112:
        /*0030*/ 	.byte	0x04, 0x05
        /*0032*/ 	.short	(.L_114 - .L_113)
.L_113:
        /*0034*/ 	.word	0x00000100
        /*0038*/ 	.word	0x00000001
        /*003c*/ 	.word	0x00000001


	//----- nvinfo : EIATTR_CBANK_PARAM_SIZE
	.align		4
.L_114:
        /*0040*/ 	.byte	0x03, 0x19
        /*0042*/ 	.short	0x0428


	//----- nvinfo : EIATTR_PARAM_CBANK
	.align		4
        /*0044*/ 	.byte	0x04, 0x0a
        /*0046*/ 	.short	(.L_116 - .L_115)
	.align		4
.L_115:
        /*0048*/ 	.word	index@(.nv.constant0._ZN7cutlass13device_kernelIN5flash19enable_sm80_to_sm89INS1_16FlashAttnFwdSm80INS1_25CollectiveMainloopFwdSm80ILi8ELi1ELb1EN4cute5tupleIJNS5_1CILi128EEES8_S8_EEELi128ENS_6half_tEfNS_4arch4Sm80ELb1ELb0ELb1ELb0ELb1ELb0ELb1ELb1EEENS1_21CollectiveEpilogueFwdIS9_NS6_IJNS7_ILi1EEESF_SF_EEESA_SC_Li256ELb0ELb1ELb1ELb0EEENS1_30DynamicPersistentTileSchedulerILi256ELi256ELb1ELb1ELb0EEEEEEEEEvNT_6ParamsE)
        /*004c*/ 	.short	0x0380
        /*004e*/ 	.short	0x0428


	//----- nvinfo : EIATTR_SW_WAR
	.align		4
.L_116:
        /*0050*/ 	.byte	0x04, 0x36
        /*0052*/ 	.short	(.L_118 - .L_117)
.L_117:
        /*0054*/ 	.word	0x00000008
.L_118:


//--------------------- .nv.info._ZN7cutlass13device_kernelIN5flash19enable_sm80_to_sm89INS1_16FlashAttnFwdSm80INS1_25CollectiveMainloopFwdSm80ILi4ELi1ELb0EN4cute5tupleIJNS5_1CILi128EEENS7_ILi64EEES8_EEELi128ENS_6half_tEfNS_4arch4Sm80ELb0ELb0ELb1ELb0ELb1ELb0ELb1ELb1EEENS1_21CollectiveEpilogueFwdINS6_IJS8_S8_S9_EEENS6_IJNS7_ILi1EEESH_SH_EEESB_SD_Li128ELb0ELb1ELb1ELb0EEENS1_19SingleTileSchedulerILb0ELb1ELb1ELi128EEEEEEEEEvNT_6ParamsE --------------------------
	.section	.nv.info._ZN7cutlass13device_kernelIN5flash19enable_sm80_to_sm89INS1_16FlashAttnFwdSm80INS1_25CollectiveMainloopFwdSm80ILi4ELi1ELb0EN4cute5tupleIJNS5_1CILi128EEENS7_ILi64EEES8_EEELi128ENS_6half_tEfNS_4arch4Sm80ELb0ELb0ELb1ELb0ELb1ELb0ELb1ELb1EEENS1_21CollectiveEpilogueFwdINS6_IJS8_S8_S9_EEENS6_IJNS7_ILi1EEESH_SH_EEESB_SD_Li128ELb0ELb1ELb1ELb0EEENS1_19SingleTileSchedulerILb0ELb1ELb1ELi128EEEEEEEEEvNT_6ParamsE,"",@"SHT_CUDA_INFO"
	.sectionflags	@""
	.align	4


	//----- nvinfo : EIATTR_CUDA_API_VERSION
	.align		4
        /*0000*/ 	.byte	0x04, 0x37
        /*0002*/ 	.short	(.L_120 - .L_119)
.L_119:
        /*0004*/ 	.word	0x00000082


	//----- nvinfo : EIATTR_KPARAM_INFO
	.align		4
.L_120:
        /*0008*/ 	.byte	0x04, 0x17
        /*000a*/ 	.short	(.L_122 - .L_121)
.L_121:
        /*000c*/ 	.word	0x00000000
        /*0010*/ 	.short	0x0000
        /*0012*/ 	.short	0x0000
        /*0014*/ 	.byte	0x00, 0xf0, 0x61, 0x10


	//----- nvinfo : EIATTR_SPARSE_MMA_MASK
	.align		4
.L_122:
        /*0018*/ 	.byte	0x03, 0x50
        /*001a*/ 	.short	0x0000


	//----- nvinfo : EIATTR_MAXREG_COUNT
	.align		4
        /*001c*/ 	.byte	0x03, 0x1b
        /*001e*/ 	.short	0x00ff


	//----- nvinfo : EIATTR_MERCURY_ISA_VERSION
	.align		4
        /*0020*/ 	.byte	0x03, 0x5f
        /*0022*/ 	.short	0x0101


	//----- nvinfo : EIATTR_VRC_CTA_INIT_COUNT
	.align		4
        /*0024*/ 	.byte	0x02, 0x4a
	.zero		1
	.zero		1


	//----- nvinfo : EIATTR_EXIT_INSTR_OFFSETS
	.align		4
        /*0028*/ 	.byte	0x04, 0x1c
        /*002a*/ 	.short	(.L_124 - .L_123)


	//   ....[0]....
.L_123:
        /*002c*/ 	.word	0x00000010


	//----- nvinfo : EIATTR_MAX_THREADS
	.align		4
.L_124:
        /*0030*/ 	.byte	0x04, 0x05
        /*0032*/ 	.short	(.L_126 - .L_125)
.L_125:
        /*0034*/ 	.word	0x00000080
        /*0038*/ 	.word	0x00000001
        /*003c*/ 	.word	0x00000001


	//----- nvinfo : EIATTR_CBANK_PARAM_SIZE
	.align		4
.L_126:
        /*0040*/ 	.byte	0x03, 0x19
        /*0042*/ 	.short	0x0418


	//----- nvinfo : EIATTR_PARAM_CBANK
	.align		4
        /*0044*/ 	.byte	0x04, 0x0a
        /*0046*/ 	.short	(.L_128 - .L_127)
	.align		4
.L_127:
        /*0048*/ 	.word	index@(.nv.constant0._ZN7cutlass13device_kernelIN5flash19enable_sm80_to_sm89INS1_16FlashAttnFwdSm80INS1_25CollectiveMainloopFwdSm80ILi4ELi1ELb0EN4cute5tupleIJNS5_1CILi128EEENS7_ILi64EEES8_EEELi128ENS_6half_tEfNS_4arch4Sm80ELb0ELb0ELb1ELb0ELb1ELb0ELb1ELb1EEENS1_21CollectiveEpilogueFwdINS6_IJS8_S8_S9_EEENS6_IJNS7_ILi1EEESH_SH_EEESB_SD_Li128ELb0ELb1ELb1ELb0EEENS1_19SingleTileSchedulerILb0ELb1ELb1ELi128EEEEEEEEEvNT_6ParamsE)
        /*004c*/ 	.short	0x0380
        /*004e*/ 	.short	0x0418


	//----- nvinfo : EIATTR_SW_WAR
	.align		4
.L_128:
        /*0050*/ 	.byte	0x04, 0x36
        /*0052*/ 	.short	(.L_130 - .L_129)
.L_129:
        /*0054*/ 	.word	0x00000008
.L_130:


//--------------------- .nv.info._ZN7cutlass13device_kernelIN5flash19enable_sm80_to_sm89INS1_16FlashAttnFwdSm80INS1_25CollectiveMainloopFwdSm80ILi8ELi1ELb1EN4cute5tupleIJNS5_1CILi128EEENS7_ILi112EEES8_EEELi128ENS_6half_tEfNS_4arch4Sm80ELb0ELb0ELb1ELb1ELb1ELb0ELb1ELb1EEENS1_21CollectiveEpilogueFwdINS6_IJS8_S8_S9_EEENS6_IJNS7_ILi1EEESH_SH_EEESB_SD_Li256ELb1ELb1ELb1ELb0EEENS1_36VarlenDynamicPersistentTileSchedulerILi128ELi112ELi256ELi256ELb1ELb1ELb0ELb0ELb1ELb1EEEEEEEEEvNT_6ParamsE --------------------------
	.section	.nv.info._ZN7cutlass13device_kernelIN5flash19enable_sm80_to_sm89INS1_16FlashAttnFwdSm80INS1_25CollectiveMainloopFwdSm80ILi8ELi1ELb1EN4cute5tupleIJNS5_1CILi128EEENS7_ILi112EEES8_EEELi128ENS_6half_tEfNS_4arch4Sm80ELb0ELb0ELb1ELb1ELb1ELb0ELb1ELb1EEENS1_21CollectiveEpilogueFwdINS6_IJS8_S8_S9_EEENS6_IJNS7_ILi1EEESH_SH_EEESB_SD_Li256ELb1ELb1ELb1ELb0EEENS1_36VarlenDynamicPersistentTileSchedulerILi128ELi112ELi256ELi256ELb1ELb1ELb0ELb0ELb1ELb1EEEEEEEEEvNT_6ParamsE,"",@"SHT_CUDA_INFO"
	.sectionflags	@""
	.align	4


	//----- nvinfo : EIATTR_CUDA_API_VERSION
	.align		4
        /*0000*/ 	.byte	0x04, 0x37
        /*0002*/ 	.short	(.L_132 - .L_131)
.L_131:
        /*0004*/ 	.word	0x00000082


	//----- nvinfo : EIATTR_KPARAM_INFO
	.align		4
.L_132:
        /*0008*/ 	.byte	0x04, 0x17
        /*000a*/ 	.short	(.L_134 - .L_133)
.L_133:
        /*000c*/ 	.word	0x00000000
        /*0010*/ 	.short	0x0000
        /*0012*/ 	.short	0x0000
        /*0014*/ 	.byte	0x00, 0xf0, 0xe1, 0x10


	//----- nvinfo : EIATTR_SPARSE_MMA_MASK
	.align		4
.L_134:
        /*0018*/ 	.byte	0x03, 0x50
        /*001a*/ 	.short	0x0000


	//----- nvinfo : EIATTR_MAXREG_COUNT
	.align		4
        /*001c*/ 	.byte	0x03, 0x1b
        /*001e*/ 	.short	0x00ff


	//----- nvinfo : EIATTR_MERCURY_ISA_VERSION
	.align		4
        /*0020*/ 	.byte	0x03, 0x5f
        /*0022*/ 	.short	0x0101


	//----- nvinfo : EIATTR_VRC_CTA_INIT_COUNT
	.align		4
        /*0024*/ 	.byte	0x02, 0x4a
	.zero		1
	.zero		1


	//----- nvinfo : EIATTR_EXIT_INSTR_OFFSETS
	.align		4
        /*0028*/ 	.byte	0x04, 0x1c
        /*002a*/ 	.short	(.L_136 - .L_135)


	//   ....[0]....
.L_135:
        /*002c*/ 	.word	0x00000010


	//----- nvinfo : EIATTR_MAX_THREADS
	.align		4
.L_136:
        /*0030*/ 	.byte	0x04, 0x05
        /*0032*/ 	.short	(.L_138 - .L_137)
.L_137:
        /*0034*/ 	.word	0x00000100
        /*0038*/ 	.word	0x00000001
        /*003c*/ 	.word	0x00000001


	//----- nvinfo : EIATTR_CBANK_PARAM_SIZE
	.align		4
.L_138:
        /*0040*/ 	.byte	0x03, 0x19
        /*0042*/ 	.short	0x0438


	//----- nvinfo : EIATTR_PARAM_CBANK
	.align		4
        /*0044*/ 	.byte	0x04, 0x0a
        /*0046*/ 	.short	(.L_140 - .L_139)
	.align		4
.L_139:
        /*0048*/ 	.word	index@(.nv.constant0._ZN7cutlass13device_kernelIN5flash19enable_sm80_to_sm89INS1_16FlashAttnFwdSm80INS1_25CollectiveMainloopFwdSm80ILi8ELi1ELb1EN4cute5tupleIJNS5_1CILi128EEENS7_ILi112EEES8_EEELi128ENS_6half_tEfNS_4arch4Sm80ELb0ELb0ELb1ELb1ELb1ELb0ELb1ELb1EEENS1_21CollectiveEpilogueFwdINS6_IJS8_S8_S9_EEENS6_IJNS7_ILi1EEESH_SH_EEESB_SD_Li256ELb1ELb1ELb1ELb0EEENS1_36VarlenDynamicPersistentTileSchedulerILi128ELi112ELi256ELi256ELb1ELb1ELb0ELb0ELb1ELb1EEEEEEEEEvNT_6ParamsE)
        /*004c*/ 	.short	0x0380
        /*004e*/ 	.short	0x0438


	//----- nvinfo : EIATTR_SW_WAR
	.align		4
.L_140:
        /*0050*/ 	.byte	0x04, 0x36
        /*0052*/ 	.short	(.L_142 - .L_141)
.L_141:
        /*0054*/ 	.word	0x00000008
.L_142:


//--------------------- .nv.info._ZN7cutlass13device_kernelIN5flash19enable_sm80_to_sm89INS1_16FlashAttnFwdSm80INS1_25CollectiveMainloopFwdSm80ILi8ELi1ELb1EN4cute5tupleIJNS5_1CILi128EEENS7_ILi112EEES8_EEELi128ENS_6half_tEfNS_4arch4Sm80ELb0ELb0ELb1ELb1ELb1ELb1ELb1ELb1EEENS1_21CollectiveEpilogueFwdINS6_IJS8_S8_S9_EEENS6_IJNS7_ILi1EEESH_SH_EEESB_SD_Li256ELb1ELb1ELb1ELb0EEENS1_36VarlenDynamicPersistentTileSchedulerILi128ELi112ELi256ELi256ELb1ELb1ELb0ELb0ELb1ELb1EEEEEEEEEvNT_6ParamsE --------------------------
	.section	.nv.info._ZN7cutlass13device_kernelIN5flash19enable_sm80_to_sm89INS1_16FlashAttnFwdSm80INS1_25CollectiveMainloopFwdSm80ILi8ELi1ELb1EN4cute5tupleIJNS5_1CILi128EEENS7_ILi112EEES8_EEELi128ENS_6half_tEfNS_4arch4Sm80ELb0ELb0ELb1ELb1ELb1ELb1ELb1ELb1EEENS1_21CollectiveEpilogueFwdINS6_IJS8_S8_S9_EEENS6_IJNS7_ILi1EEESH_SH_EEESB_SD_Li256ELb1ELb1ELb1ELb0EEENS1_36VarlenDynamicPersistentTileSchedulerILi128ELi112ELi256ELi256ELb1ELb1ELb0ELb0ELb1ELb1EEEEEEEEEvNT_6ParamsE,"",@"SHT_CUDA_INFO"
	.sectionflags	@""
	.align	4


	//----- nvinfo : EIATTR_CUDA_API_VERSION
	.align		4
        /*0000*/ 	.byte	0x04, 0x37
        /*0002*/ 	.short	(.L_144 - .L_143)
.L_143:
        /*0004*/ 	.word	0x00000082


	//----- nvinfo : EIATTR_KPARAM_INFO
	.align		4
.L_144:
        /*0008*/ 	.byte	0x04, 0x17
        /*000a*/ 	.short	(.L_146 - .L_145)
.L_145:
        /*000c*/ 	.word	0x00000000
        /*0010*/ 	.short	0x0000
        /*0012*/ 	.short	0x0000
        /*0014*/ 	.byte	0x00, 0xf0, 0xe1, 0x10


	//----- nvinfo : EIATTR_SPARSE_MMA_MASK
	.align		4
.L_146:
        /*0018*/ 	.byte	0x03, 0x50
        /*001a*/ 	.short	0x0000


	//----- nvinfo : EIATTR_MAXREG_COUNT
	.align		4
        /*001c*/ 	.byte	0x03, 0x1b
        /*001e*/ 	.short	0x00ff


	//----- nvinfo : EIATTR_MERCURY_ISA_VERSION
	.align		4
        /*0020*/ 	.byte	0x03, 0x5f
        /*0022*/ 	.short	0x0101


	//----- nvinfo : EIATTR_VRC_CTA_INIT_COUNT
	.align		4
        /*0024*/ 	.byte	0x02, 0x4a
	.zero		1
	.zero		1


	//----- nvinfo : EIATTR_EXIT_INSTR_OFFSETS
	.align		4
        /*0028*/ 	.byte	0x04, 0x1c
        /*002a*/ 	.short	(.L_148 - .L_147)


	//   ....[0]....
.L_147:
        /*002c*/ 	.word	0x00000010


	//----- nvinfo : EIATTR_MAX_THREADS
	.align		4
.L_148:
        /*0030*/ 	.byte	0x04, 0x05
        /*0032*/ 	.short	(.L_150 - .L_149)
.L_149:
        /*0034*/ 	.word	0x00000100
        /*0038*/ 	.word	0x00000001
        /*003c*/ 	.word	0x00000001


	//----- nvinfo : EIATTR_CBANK_PARAM_SIZE
	.align		4
.L_150:
        /*0040*/ 	.byte	0x03, 0x19
        /*0042*/ 	.short	0x0438


	//----- nvinfo : EIATTR_PARAM_CBANK
	.align		4
        /*0044*/ 	.byte	0x04, 0x0a
        /*0046*/ 	.short	(.L_152 - .L_151)
	.align		4
.L_151:
        /*0048*/ 	.word	index@(.nv.constant0._ZN7cutlass13device_kernelIN5flash19enable_sm80_to_sm89INS1_16FlashAttnFwdSm80INS1_25CollectiveMainloopFwdSm80ILi8ELi1ELb1EN4cute5tupleIJNS5_1CILi128EEENS7_ILi112EEES8_EEELi128ENS_6half_tEfNS_4arch4Sm80ELb0ELb0ELb1ELb1ELb1ELb1ELb1ELb1EEENS1_21CollectiveEpilogueFwdINS6_IJS8_S8_S9_EEENS6_IJNS7_ILi1EEESH_SH_EEESB_SD_Li256ELb1ELb1ELb1ELb0EEENS1_36VarlenDynamicPersistentTileSchedulerILi128ELi112ELi256ELi256ELb1ELb1ELb0ELb0ELb1ELb1EEEEEEEEEvNT_6ParamsE)
        /*004c*/ 	.short	0x0380
        /*004e*/ 	.short	0x0438


	//----- nvinfo : EIATTR_SW_WAR
	.align		4
.L_152:
        /*0050*/ 	.byte	0x04, 0x36
        /*0052*/ 	.short	(.L_154 - .L_153)
.L_153:
        /*0054*/ 	.word	0x00000008
.L_154:


//--------------------- .nv.info._ZN7cutlass13device_kernelIN5flash19enable_sm80_to_sm89INS1_16FlashAttnFwdSm80INS1_25CollectiveMainloopFwdSm80ILi4ELi1ELb0EN4cute5tupleIJNS5_1CILi128EEENS7_ILi48EEES8_EEELi128ENS_6half_tEfNS_4arch4Sm80ELb0ELb1ELb1ELb0ELb1ELb0ELb1ELb1EEENS1_21CollectiveEpilogueFwdINS6_IJS8_S8_S9_EEENS6_IJNS7_ILi1EEESH_SH_EEESB_SD_Li128ELb0ELb1ELb1ELb0EEENS1_19SingleTileSchedulerILb0ELb1ELb1ELi128EEEEEEEEEvNT_6ParamsE --------------------------
	.section	.nv.info._ZN7cutlass13device_kernelIN5flash19enable_sm80_to_sm89INS1_16FlashAttnFwdSm80INS1_25CollectiveMainloopFwdSm80ILi4ELi1ELb0EN4cute5tupleIJNS5_1CILi128EEENS7_ILi48EEES8_EEELi128ENS_6half_tEfNS_4arch4Sm80ELb0ELb1ELb1ELb0ELb1ELb0ELb1ELb1EEENS1_21CollectiveEpilogueFwdINS6_IJS8_S8_S9_EEENS6_IJNS7_ILi1EEESH_SH_EEESB_SD_Li128ELb0ELb1ELb1ELb0EEENS1_19SingleTileSchedulerILb0ELb1ELb1ELi128EEEEEEEEEvNT_6ParamsE,"",@"SHT_CUDA_INFO"
	.sectionflags	@""
	.align	4


	//----- nvinfo : EIATTR_CUDA_API_VERSION
	.align		4
        /*0000*/ 	.byte	0x04, 0x37
        /*0002*/ 	.short	(.L_156 - .L_155)
.L_155:
        /*0004*/ 	.word	0x00000082


	//----- nvinfo : EIATTR_KPARAM_INFO
	.align		4
.L_156:
        /*0008*/ 	.byte	0x04, 0x17
        /*000a*/ 	.short	(.L_158 - .L_157)
.L_157:
        /*000c*/ 	.word	0x00000000
        /*0010*/ 	.short	0x0000
        /*0012*/ 	.short	0x0000
        /*0014*/ 	.byte	0x00, 0xf0, 0x61, 0x10


	//----- nvinfo : EIATTR_SPARSE_MMA_MASK
	.align		4
.L_158:
        /*0018*/ 	.byte	0x03, 0x50
        /*001a*/ 	.short	0x0000


	//----- nvinfo : EIATTR_MAXREG_COUNT
	.align		4
        /*001c*/ 	.byte	0x03, 0x1b
        /*001e*/ 	.short	0x00ff


	//----- nvinfo : EIATTR_MERCURY_ISA_VERSION
	.align		4
        /*0020*/ 	.byte	0x03, 0x5f
        /*0022*/ 	.short	0x0101


	//----- nvinfo : EIATTR_VRC_CTA_INIT_COUNT
	.align		4
        /*0024*/ 	.byte	0x02, 0x4a
	.zero		1
	.zero		1


	//----- nvinfo : EIATTR_EXIT_INSTR_OFFSETS
	.align		4
        /*0028*/ 	.byte	0x04, 0x1c
        /*002a*/ 	.short	(.L_160 - .L_159)


	//   ....[0]....
.L_159:
        /*002c*/ 	.word	0x00000010


	//----- nvinfo : EIATTR_MAX_THREADS
	.align		4
.L_160:
        /*0030*/ 	.byte	0x04, 0x05
        /*0032*/ 	.short	(.L_162 - .L_161)
.L_161:
        /*0034*/ 	.word	0x00000080
        /*0038*/ 	.word	0x00000001
        /*003c*/ 	.word	0x00000001


	//----- nvinfo : EIATTR_CBANK_PARAM_SIZE
	.align		4
.L_162:
        /*0040*/ 	.byte	0x03, 0x19
        /*0042*/ 	.short	0x0418


	//----- nvinfo : EIATTR_PARAM_CBANK
	.align		4
        /*0044*/ 	.byte	0x04, 0x0a
        /*0046*/ 	.short	(.L_164 - .L_163)
	.align		4
.L_163:
        /*0048*/ 	.word	index@(.nv.constant0._ZN7cutlass13device_kernelIN5flash19enable_sm80_to_sm89INS1_16FlashAttnFwdSm80INS1_25CollectiveMainloopFwdSm80ILi4ELi1ELb0EN4cute5tupleIJNS5_1CILi128EEENS7_ILi48EEES8_EEELi128ENS_6half_tEfNS_4arch4Sm80ELb0ELb1ELb1ELb0ELb1ELb0ELb1ELb1EEENS1_21CollectiveEpilogueFwdINS6_IJS8_S8_S9_EEENS6_IJNS7_ILi1EEESH_SH_EEESB_SD_Li128ELb0ELb1ELb1ELb0EEENS1_19SingleTileSchedulerILb0ELb1ELb1ELi128EEEEEEEEEvNT_6ParamsE)
        /*004c*/ 	.short	0x0380
        /*004e*/ 	.short	0x0418


	//----- nvinfo : EIATTR_SW_WAR
	.align		4
.L_164:
        /*0050*/ 	.byte	0x04, 0x36
        /*0052*/ 	.short	(.L_166 - .L_165)
.L_165:
        /*0054*/ 	.word	0x00000008
.L_166:


//--------------------- .nv.info._ZN7cutlass13device_kernelIN5flash19enable_sm80_to_sm89INS1_16FlashAttnFwdSm80INS1_25CollectiveMainloopFwdSm80ILi8ELi1ELb1EN4cute5tupleIJNS5_1CILi128EEENS7_ILi96EEES8_EEELi128ENS_6half_tEfNS_4arch4Sm80ELb0ELb1ELb1ELb1ELb1ELb0ELb1ELb1EEENS1_21CollectiveEpilogueFwdINS6_IJS8_S8_S9_EEENS6_IJNS7_ILi1EEESH_SH_EEESB_SD_Li256ELb1ELb1ELb1ELb0EEENS1_36VarlenDynamicPersistentTileSchedulerILi128ELi96ELi256ELi256ELb1ELb1ELb0ELb1ELb0ELb1EEEEEEEEEvNT_6ParamsE --------------------------
	.section	.nv.info._ZN7cutlass13device_kernelIN5flash19enable_sm80_to_sm89INS1_16FlashAttnFwdSm80INS1_25CollectiveMainloopFwdSm80ILi8ELi1ELb1EN4cute5tupleIJNS5_1CILi128EEENS7_ILi96EEES8_EEELi128ENS_6half_tEfNS_4arch4Sm80ELb0ELb1ELb1ELb1ELb1ELb0ELb1ELb1EEENS1_21CollectiveEpilogueFwdINS6_IJS8_S8_S9_EEENS6_IJNS7_ILi1EEESH_SH_EEESB_SD_Li256ELb1ELb1ELb1ELb0EEENS1_36VarlenDynamicPersistentTileSchedulerILi128ELi96ELi256ELi256ELb1ELb1ELb0ELb1ELb0ELb1EEEEEEEEEvNT_6ParamsE,"",@"SHT_CUDA_INFO"
	.sectionflags	@""
	.align	4


	//----- nvinfo : EIATTR_CUDA_API_VERSION
	.align		4
        /*0000*/ 	.byte	0x04, 0x37
        /*0002*/ 	.short	(.L_168 - .L_167)
.L_167:
        /*0004*/ 	.word	0x00000082


	//----- nvinfo : EIATTR_KPARAM_INFO
	.align		4
.L_168:
        /*0008*/ 	.byte	0x04, 0x17
        /*000a*/ 	.short	(.L_170 - .L_169)
.L_169:
        /*000c*/ 	.word	0x00000000
        /*0010*/ 	.short	0x0000
        /*0012*/ 	.short	0x0000
        /*0014*/ 	.byte	0x00, 0xf0, 0xe1, 0x10


	//----- nvinfo : EIATTR_SPARSE_MMA_MASK
	.align		4
.L_170:
        /*0018*/ 	.byte	0x03, 0x50
        /*001a*/ 	.short	0x0000


	//----- nvinfo : EIATTR_MAXREG_COUNT
	.align		4
        /*001c*/ 	.byte	0x03, 0x1b
        /*001e*/ 	.short	0x00ff


	//----- nvinfo : EIATTR_MERCURY_ISA_VERSION
	.align		4
        /*0020*/ 	.byte	0x03, 0x5f
        /*0022*/ 	.short	0x0101


	//----- nvinfo : EIATTR_VRC_CTA_INIT_COUNT
	.align		4
        /*0024*/ 	.byte	0x02, 0x4a
	.zero		1
	.zero		1


	//----- nvinfo : EIATTR_EXIT_INSTR_OFFSETS
	.align		4
        /*0028*/ 	.byte	0x04, 0x1c
        /*002a*/ 	.short	(.L_172 - .L_171)


	//   ....[0]....
.L_171:
        /*002c*/ 	.word	0x00000010


	//----- nvinfo : EIATTR_MAX_THREADS
	.align		4
.L_172:
        /*0030*/ 	.byte	0x04, 0x05
        /*0032*/ 	.short	(.L_174 - .L_173)
.L_173:
        /*0034*/ 	.word	0x00000100
        /*0038*/ 	.word	0x00000001
        /*003c*/ 	.word	0x00000001


	//----- nvinfo : EIATTR_CBANK_PARAM_SIZE
	.align		4
.L_174:
        /*0040*/ 	.byte	0x03, 0x19
        /*0042*/ 	.short	0x0438


	//----- nvinfo : EIATTR_PARAM_CBANK
	.align		4
        /*0044*/ 	.byte	0x04, 0x0a
        /*0046*/ 	.short	(.L_176 - .L_175)
	.align		4
.L_175:
        /*0048*/ 	.word	index@(.nv.constant0._ZN7cutlass13device_kernelIN5flash19enable_sm80_to_sm89INS1_16FlashAttnFwdSm80INS1_25CollectiveMainloopFwdSm80ILi8ELi1ELb1EN4cute5tupleIJNS5_1CILi128EEENS7_ILi96EEES8_EEELi128ENS_6half_tEfNS_4arch4Sm80ELb0ELb1ELb1ELb1ELb1ELb0ELb1ELb1EEENS1_21CollectiveEpilogueFwdINS6_IJS8_S8_S9_EEENS6_IJNS7_ILi1EEESH_SH_EEESB_SD_Li256ELb1ELb1ELb1ELb0EEENS1_36VarlenDynamicPersistentTileSchedulerILi128ELi96ELi256ELi256ELb1ELb1ELb0ELb1ELb0ELb1EEEEEEEEEvNT_6ParamsE)
        /*004c*/ 	.short	0x0380
        /*004e*/ 	.short	0x0438


	//----- nvinfo : EIATTR_SW_WAR
	.align		4
.L_176:
        /*0050*/ 	.byte	0x04, 0x36
        /*0052*/ 	.short	(.L_178 - .L_177)
.L_177:
        /*0054*/ 	.word	0x00000008
.L_178:


//--------------------- .nv.info._ZN7cutlass13device_kernelIN5flash19enable_sm80_to_sm89INS1_16FlashAttnFwdSm80INS1_25CollectiveMainloopFwdSm80ILi8ELi1ELb1EN4cute5tupleIJNS5_1CILi128EEENS7_ILi96EEES8_EEELi128ENS_6half_tEfNS_4arch4Sm80ELb0ELb1ELb1ELb1ELb1ELb1ELb1ELb1EEENS1_21CollectiveEpilogueFwdINS6_IJS8_S8_S9_EEENS6_IJNS7_ILi1EEESH_SH_EEESB_SD_Li256ELb1ELb1ELb1ELb0EEENS1_36VarlenDynamicPersistentTileSchedulerILi128ELi96ELi256ELi256ELb1ELb1ELb0ELb1ELb0ELb1EEEEEEEEEvNT_6ParamsE --------------------------
	.section	.nv.info._ZN7cutlass13device_kernelIN5flash19enable_sm80_to_sm89INS1_16FlashAttnFwdSm80INS1_25CollectiveMainloopFwdSm80ILi8ELi1ELb1EN4cute5tupleIJNS5_1CILi128EEENS7_ILi96EEES8_EEELi128ENS_6half_tEfNS_4arch4Sm80ELb0ELb1ELb1ELb1ELb1ELb1ELb1ELb1EEENS1_21CollectiveEpilogueFwdINS6_IJS8_S8_S9_EEENS6_IJNS7_ILi1EEESH_SH_EEESB_SD_Li256ELb1ELb1ELb1ELb0EEENS1_36VarlenDynamicPersistentTileSchedulerILi128ELi96ELi256ELi256ELb1ELb1ELb0ELb1ELb0ELb1EEEEEEEEEvNT_6ParamsE,"",@"SHT_CUDA_INFO"
	.sectionflags	@""
	.align	4


	//----- nvinfo : EIATTR_CUDA_API_VERSION
	.align		4
        /*0000*/ 	.byte	0x04, 0x37
        /*0002*/ 	.short	(.L_180 - .L_179)
.L_179:
        /*0004*/ 	.word	0x00000082


	//----- nvinfo : EIATTR_KPARAM_INFO
	.align		4
.L_180:
        /*0008*/ 	.byte	0x04, 0x17
        /*000a*/ 	.short	(.L_182 - .L_181)
.L_181:
        /*000c*/ 	.word	0x00000000
        /*0010*/ 	.short	0x0000
        /*0012*/ 	.short	0x0000
        /*0014*/ 	.byte	0x00, 0xf0, 0xe1, 0x10


	//----- nvinfo : EIATTR_SPARSE_MMA_MASK
	.align		4
.L_182:
        /*0018*/ 	.byte	0x03, 0x50
        /*001a*/ 	.short	0x0000


	//----- nvinfo : EIATTR_MAXREG_COUNT
	.align		4
        /*001c*/ 	.byte	0x03, 0x1b
        /*001e*/ 	.short	0x00ff


	//----- nvinfo : EIATTR_MERCURY_ISA_VERSION
	.align		4
        /*0020*/ 	.byte	0x03, 0x5f
        /*0022*/ 	.short	0x0101


	//----- nvinfo : EIATTR_VRC_CTA_INIT_COUNT
	.align		4
        /*0024*/ 	.byte	0x02, 0x4a
	.zero		1
	.zero		1


	//----- nvinfo : EIATTR_EXIT_INSTR_OFFSETS
	.align		4
        /*0028*/ 	.byte	0x04, 0x1c
        /*002a*/ 	.short	(.L_184 - .L_183)


	//   ....[0]....
.L_183:
        /*002c*/ 	.word	0x00000010


	//----- nvinfo : EIATTR_MAX_THREADS
	.align		4
.L_184:
        /*0030*/ 	.byte	0x04, 0x05
        /*0032*/ 	.short	(.L_186 - .L_185)
.L_185:
        /*0034*/ 	.word	0x00000100
        /*0038*/ 	.word	0x00000001
        /*003c*/ 	.word	0x00000001


	//----- nvinfo : EIATTR_CBANK_PARAM_SIZE
	.align		4
.L_186:
        /*0040*/ 	.byte	0x03, 0x19
        /*0042*/ 	.short	0x0438


	//----- nvinfo : EIATTR_PARAM_CBANK
	.align		4
        /*0044*/ 	.byte	0x04, 0x0a
        /*0046*/ 	.short	(.L_188 - .L_187)
	.align		4
.L_187:
        /*0048*/ 	.word	index@(.nv.constant0._ZN7cutlass13device_kernelIN5flash19enable_sm80_to_sm89INS1_16FlashAttnFwdSm80INS1_25CollectiveMainloopFwdSm80ILi8ELi1ELb1EN4cute5tupleIJNS5_1CILi128EEENS7_ILi96EEES8_EEELi128ENS_6half_tEfNS_4arch4Sm80ELb0ELb1ELb1ELb1ELb1ELb1ELb1ELb1EEENS1_21CollectiveEpilogueFwdINS6_IJS8_S8_S9_EEENS6_IJNS7_ILi1EEESH_SH_EEESB_SD_Li256ELb1ELb1ELb1ELb0EEENS1_36VarlenDynamicPersistentTileSchedulerILi128ELi96ELi256ELi256ELb1ELb1ELb0ELb1ELb0ELb1EEEEEEEEEvNT_6ParamsE)
        /*004c*/ 	.short	0x0380
        /*004e*/ 	.short	0x0438


	//----- nvinfo : EIATTR_SW_WAR
	.align		4
.L_188:
        /*0050*/ 	.byte	0x04, 0x36
        /*0052*/ 	.short	(.L_190 - .L_189)
.L_189:
        /*0054*/ 	.word	0x00000008
.L_190:


//--------------------- .nv.info._ZN7cutlass13device_kernelIN5flash19enable_sm80_to_sm89INS1_16FlashAttnFwdSm80INS1_25CollectiveMainloopFwdSm80ILi4ELi1ELb0EN4cute5tupleIJNS5_1CILi128EEENS7_ILi64EEES8_EEELi128ENS_6half_tEfNS_4arch4Sm80ELb1ELb0ELb1ELb0ELb1ELb0ELb1ELb1EEENS1_21CollectiveEpilogueFwdINS6_IJS8_S8_S9_EEENS6_IJNS7_ILi1EEESH_SH_EEESB_SD_Li128ELb0ELb1ELb1ELb0EEENS1_30DynamicPersistentTileSchedulerILi128ELi128ELb1ELb1ELb0EEEEEEEEEvNT_6ParamsE --------------------------
	.section	.nv.info._ZN7cutlass13device_kernelIN5flash19enable_sm80_to_sm89INS1_16FlashAttnFwdSm80INS1_25CollectiveMainloopFwdSm80ILi4ELi1ELb0EN4cute5tupleIJNS5_1CILi128EEENS7_ILi64EEES8_EEELi128ENS_6half_tEfNS_4arch4Sm80ELb1ELb0ELb1ELb0ELb1ELb0ELb1ELb1EEENS1_21CollectiveEpilogueFwdINS6_IJS8_S8_S9_EEENS6_IJNS7_ILi1EEESH_SH_EEESB_SD_Li128ELb0ELb1ELb1ELb0EEENS1_30DynamicPersistentTileSchedulerILi128ELi128ELb1ELb1ELb0EEEEEEEEEvNT_6ParamsE,"",@"SHT_CUDA_INFO"
	.sectionflags	@""
	.align	4


	//----- nvinfo : EIATTR_CUDA_API_VERSION
	.align		4
        /*0000*/ 	.byte	0x04, 0x37
        /*0002*/ 	.short	(.L_192 - .L_191)
.L_191:
        /*0004*/ 	.word	0x00000082


	//----- nvinfo : EIATTR_KPARAM_INFO
	.align		4
.L_192:
        /*0008*/ 	.byte	0x04, 0x17
        /*000a*/ 	.short	(.L_194 - .L_193)
.L_193:
        /*000c*/ 	.word	0x00000000
        /*0010*/ 	.short	0x0000
        /*0012*/ 	.short	0x0000
        /*0014*/ 	.byte	0x00, 0xf0, 0xa1, 0x10


	//----- nvinfo : EIATTR_SPARSE_MMA_MASK
	.align		4
.L_194:
        /*0018*/ 	.byte	0x03, 0x50
        /*001a*/ 	.short	0x0000


	//----- nvinfo : EIATTR_MAXREG_COUNT
	.align		4
        /*001c*/ 	.byte	0x03, 0x1b
        /*001e*/ 	.short	0x00ff


	//----- nvinfo : EIATTR_MERCURY_ISA_VERSION
	.align		4
        /*0020*/ 	.byte	0x03, 0x5f
        /*0022*/ 	.short	0x0101


	//----- nvinfo : EIATTR_VRC_CTA_INIT_COUNT
	.align		4
        /*0024*/ 	.byte	0x02, 0x4a
	.zero		1
	.zero		1


	//----- nvinfo : EIATTR_EXIT_INSTR_OFFSETS
	.align		4
        /*0028*/ 	.byte	0x04, 0x1c
        /*002a*/ 	.short	(.L_196 - .L_195)


	//   ....[0]....
.L_195:
        /*002c*/ 	.word	0x00000010


	//----- nvinfo : EIATTR_MAX_THREADS
	.align		4
.L_196:
        /*0030*/ 	.byte	0x04, 0x05
        /*0032*/ 	.short	(.L_198 - .L_197)
.L_197:
        /*0034*/ 	.word	0x00000080
        /*0038*/ 	.word	0x00000001
        /*003c*/ 	.word	0x00000001


	//----- nvinfo : EIATTR_CBANK_PARAM_SIZE
	.align		4
.L_198:
        /*0040*/ 	.byte	0x03, 0x19
        /*0042*/ 	.short	0x0428


	//----- nvinfo : EIATTR_PARAM_CBANK
	.align		4
        /*0044*/ 	.byte	0x04, 0x0a
        /*0046*/ 	.short	(.L_200 - .L_199)
	.align		4
.L_199:
        /*0048*/ 	.word	index@(.nv.constant0._ZN7cutlass13device_kernelIN5flash19enable_sm80_to_sm89INS1_16FlashAttnFwdSm80INS1_25CollectiveMainloopFwdSm80ILi4ELi1ELb0EN4cute5tupleIJNS5_1CILi128EEENS7_ILi64EEES8_EEELi128ENS_6half_tEfNS_4arch4Sm80ELb1ELb0ELb1ELb0ELb1ELb0ELb1ELb1EEENS1_21CollectiveEpilogueFwdINS6_IJS8_S8_S9_EEENS6_IJNS7_ILi1EEESH_SH_EEESB_SD_Li128ELb0ELb1ELb1ELb0EEENS1_30DynamicPersistentTileSchedulerILi128ELi128ELb1ELb1ELb0EEEEEEEEEvNT_6ParamsE)
        /*004c*/ 	.short	0x0380
        /*004e*/ 	.short	0x0428


	//----- nvinfo : EIATTR_SW_WAR
	.align		4
.L_200:
        /*0050*/ 	.byte	0x04, 0x36
        /*0052*/ 	.short	(.L_202 - .L_201)
.L_201:
        /*0054*/ 	.word	0x00000008
.L_202:


//--------------------- .nv.info._ZN7cutlass13device_kernelIN5flash19enable_sm80_to_sm89INS1_16FlashAttnFwdSm80INS1_25CollectiveMainloopFwdSm80ILi8ELi1ELb1EN4cute5tupleIJNS5_1CILi128EEENS7_ILi112EEES8_EEELi128ENS_6half_tEfNS_4arch4Sm80ELb1ELb0ELb1ELb1ELb1ELb0ELb1ELb1EEENS1_21CollectiveEpilogueFwdINS6_IJS8_S8_S9_EEENS6_IJNS7_ILi1EEESH_SH_EEESB_SD_Li256ELb1ELb1ELb1ELb0EEENS1_36VarlenDynamicPersistentTileSchedulerILi128ELi112ELi256ELi256ELb1ELb1ELb0ELb1ELb1ELb1EEEEEEEEEvNT_6ParamsE --------------------------
	.section	.nv.info._ZN7cutlass13device_kernelIN5flash19enable_sm80_to_sm89INS1_16FlashAttnFwdSm80INS1_25CollectiveMainloopFwdSm80ILi8ELi1ELb1EN4cute5tupleIJNS5_1CILi128EEENS7_ILi112EEES8_EEELi128ENS_6half_tEfNS_4arch4Sm80ELb1ELb0ELb1ELb1ELb1ELb0ELb1ELb1EEENS1_21CollectiveEpilogueFwdINS6_IJS8_S8_S9_EEENS6_IJNS7_ILi1EEESH_SH_EEESB_SD_Li256ELb1ELb1ELb1ELb0EEENS1_36VarlenDynamicPersistentTileSchedulerILi128ELi112ELi256ELi256ELb1ELb1ELb0ELb1ELb1ELb1EEEEEEEEEvNT_6ParamsE,"",@"SHT_CUDA_INFO"
	.sectionflags	@""
	.align	4


	//----- nvinfo : EIATTR_CUDA_API_VERSION
	.align		4
        /*0000*/ 	.byte	0x04, 0x37
        /*0002*/ 	.short	(.L_204 - .L_203)
.L_203:
        /*0004*/ 	.word	0x00000082


	//----- nvinfo : EIATTR_KPARAM_INFO
	.align		4
.L_204:
        /*0008*/ 	.byte	0x04, 0x17
        /*000a*/ 	.short	(.L_206 - .L_205)
.L_205:
        /*000c*/ 	.word	0x00000000
        /*0010*/ 	.short	0x0000
        /*0012*/ 	.short	0x0000
        /*0014*/ 	.byte	0x00, 0xf0, 0xe1, 0x10


	//----- nvinfo : EIATTR_SPARSE_MMA_MASK
	.align		4
.L_206:
        /*0018*/ 	.byte	0x03, 0x50
        /*001a*/ 	.short	0x0000


	//----- nvinfo : EIATTR_MAXREG_COUNT
	.align		4
        /*001c*/ 	.byte	0x03, 0x1b
        /*001e*/ 	.short	0x00ff


	//----- nvinfo : EIATTR_MERCURY_ISA_VERSION
	.align		4
        /*0020*/ 	.byte	0x03, 0x5f
        /*0022*/ 	.short	0x0101


	//----- nvinfo : EIATTR_VRC_CTA_INIT_COUNT
	.align		4
        /*0024*/ 	.byte	0x02, 0x4a
	.zero		1
	.zero		1


	//----- nvinfo : EIATTR_EXIT_INSTR_OFFSETS
	.align		4
        /*0028*/ 	.byte	0x04, 0x1c
        /*002a*/ 	.short	(.L_208 - .L_207)


	//   ....[0]....
.L_207:
        /*002c*/ 	.word	0x00000010


	//----- nvinfo : EIATTR_MAX_THREADS
	.align		4
.L_208:
        /*0030*/ 	.byte	0x04, 0x05
        /*0032*/ 	.short	(.L_210 - .L_209)
.L_209:
        /*0034*/ 	.word	0x00000100
        /*0038*/ 	.word	0x00000001
        /*003c*/ 	.word	0x00000001


	//----- nvinfo : EIATTR_CBANK_PARAM_SIZE
	.align		4
.L_210:
        /*0040*/ 	.byte	0x03, 0x19
        /*0042*/ 	.short	0x0438


	//----- nvinfo : EIATTR_PARAM_CBANK
	.align		4
        /*0044*/ 	.byte	0x04, 0x0a
        /*0046*/ 	.short	(.L_212 - .L_211)
	.align		4
.L_211:
        /*0048*/ 	.word	index@(.nv.constant0._ZN7cutlass13device_kernelIN5flash19enable_sm80_to_sm89INS1_16FlashAttnFwdSm80INS1_25CollectiveMainloopFwdSm80ILi8ELi1ELb1EN4cute5tupleIJNS5_1CILi128EEENS7_ILi112EEES8_EEELi128ENS_6half_tEfNS_4arch4Sm80ELb1ELb0ELb1ELb1ELb1ELb0ELb1ELb1EEENS1_21CollectiveEpilogueFwdINS6_IJS8_S8_S9_EEENS6_IJNS7_ILi1EEESH_SH_EEESB_SD_Li256ELb1ELb1ELb1ELb0EEENS1_36VarlenDynamicPersistentTileSchedulerILi128ELi112ELi256ELi256ELb1ELb1ELb0ELb1ELb1ELb1EEEEEEEEEvNT_6ParamsE)
        /*004c*/ 	.short	0x0380
        /*004e*/ 	.short	0x0438


	//----- nvinfo : EIATTR_SW_WAR
	.align		4
.L_212:
        /*0050*/ 	.byte	0x04, 0x36
        /*0052*/ 	.short	(.L_214 - .L_213)
.L_213:
        /*0054*/ 	.word	0x00000008
.L_214:


//--------------------- .nv.info._ZN7cutlass13device_kernelIN5flash19enable_sm80_to_sm89INS1_16FlashAttnFwdSm80INS1_25CollectiveMainloopFwdSm80ILi8ELi1ELb1EN4cute5tupleIJNS5_1CILi128EEENS7_ILi112EEES8_EEELi128ENS_6half_tEfNS_4arch4Sm80ELb1ELb0ELb1ELb1ELb1ELb1ELb1ELb1EEENS1_21CollectiveEpilogueFwdINS6_IJS8_S8_S9_EEENS6_IJNS7_ILi1EEESH_SH_EEESB_SD_Li256ELb1ELb1ELb1ELb0EEENS1_36VarlenDynamicPersistentTileSchedulerILi128ELi112ELi256ELi256ELb1ELb1ELb0ELb1ELb1ELb1EEEEEEEEEvNT_6ParamsE --------------------------
	.section	.nv.info._ZN7cutlass13device_kernelIN5flash19enable_sm80_to_sm89INS1_16FlashAttnFwdSm80INS1_25CollectiveMainloopFwdSm80ILi8ELi1ELb1EN4cute5tupleIJNS5_1CILi128EEENS7_ILi112EEES8_EEELi128ENS_6half_tEfNS_4arch4Sm80ELb1ELb0ELb1ELb1ELb1ELb1ELb1ELb1EEENS1_21CollectiveEpilogueFwdINS6_IJS8_S8_S9_EEENS6_IJNS7_ILi1EEESH_SH_EEESB_SD_Li256ELb1ELb1ELb1ELb0EEENS1_36VarlenDynamicPersistentTileSchedulerILi128ELi112ELi256ELi256ELb1ELb1ELb0ELb1ELb1ELb1EEEEEEEEEvNT_6ParamsE,"",@"SHT_CUDA_INFO"
	.sectionflags	@""
	.align	4


	//----- nvinfo : EIATTR_CUDA_API_VERSION
	.align		4
        /*0000*/ 	.byte	0x04, 0x37
        /*0002*/ 	.short	(.L_216 - .L_215)
.L_215:
        /*0004*/ 	.word	0x00000082


	//----- nvinfo : EIATTR_KPARAM_INFO
	.align		4
.L_216:
        /*0008*/ 	.byte	0x04, 0x17
        /*000a*/ 	.short	(.L_218 - .L_217)
.L_217:
        /*000c*/ 	.word	0x00000000
        /*0010*/ 	.short	0x0000
        /*0012*/ 	.short	0x0000
        /*0014*/ 	.byte	0x00, 0xf0, 0xe1, 0x10


	//----- nvinfo : EIATTR_SPARSE_MMA_MASK
	.align		4
.L_218:
        /*0018*/ 	.byte	0x03, 0x50
        /*001a*/ 	.short	0x0000


	//----- nvinfo : EIATTR_MAXREG_COUNT
	.align		4
        /*001c*/ 	.byte	0x03, 0x1b
        /*001e*/ 	.short	0x00ff


	//----- nvinfo : EIATTR_MERCURY_ISA_VERSION
	.align		4
        /*0020*/ 	.byte	0x03, 0x5f
        /*0022*/ 	.short	0x0101


	//----- nvinfo : EIATTR_VRC_CTA_INIT_COUNT
	.align		4
        /*0024*/ 	.byte	0x02, 0x4a
	.zero		1
	.zero		1


	//----- nvinfo : EIATTR_EXIT_INSTR_OFFSETS
	.align		4
        /*0028*/ 	.byte	0x04, 0x1c
        /*002a*/ 	.short	(.L_220 - .L_219)


	//   ....[0]....
.L_219:
        /*002c*/ 	.word	0x00000010


	//----- nvinfo : EIATTR_MAX_THREADS
	.align		4
.L_220:
        /*0030*/ 	.byte	0x04, 0x05
        /*0032*/ 	.short	(.L_222 - .L_221)
.L_221:
        /*0034*/ 	.word	0x00000100
        /*0038*/ 	.word	0x00000001
        /*003c*/ 	.word	0x00000001


	//----- nvinfo : EIATTR_CBANK_PARAM_SIZE
	.align		4
.L_222:
        /*0040*/ 	.byte	0x03, 0x19
        /*0042*/ 	.short	0x0438


	//----- nvinfo : EIATTR_PARAM_CBANK
	.align		4
        /*0044*/ 	.byte	0x04, 0x0a
        /*0046*/ 	.short	(.L_224 - .L_223)
	.align		4
.L_223:
        /*0048*/ 	.word	index@(.nv.constant0._ZN7cutlass13device_kernelIN5flash19enable_sm80_to_sm89INS1_16FlashAttnFwdSm80INS1_25CollectiveMainloopFwdSm80ILi8ELi1ELb1EN4cute5tupleIJNS5_1CILi128EEENS7_ILi112EEES8_EEELi128ENS_6half_tEfNS_4arch4Sm80ELb1ELb0ELb1ELb1ELb1ELb1ELb1ELb1EEENS1_21CollectiveEpilogueFwdINS6_IJS8_S8_S9_EEENS6_IJNS7_ILi1EEESH_SH_EEESB_SD_Li256ELb1ELb1ELb1ELb0EEENS1_36VarlenDynamicPersistentTileSchedulerILi128ELi112ELi256ELi256ELb1ELb1ELb0ELb1ELb1ELb1EEEEEEEEEvNT_6ParamsE)
        /*004c*/ 	.short	0x0380
        /*004e*/ 	.short	0x0438


	//----- nvinfo : EIATTR_SW_WAR
	.align		4
.L_224:
        /*0050*/ 	.byte	0x04, 0x36
        /*0052*/ 	.short	(.L_226 - .L_225)
.L_225:
        /*0054*/ 	.word	0x00000008
.L_226:


//--------------------- .nv.callgraph             --------------------------
	.section	.nv.callgraph,"",@"SHT_CUDA_CALLGRAPH"
	.align	4
	.sectionentsize	8
	.align		4
        /*0000*/ 	.word	0x00000000
	.align		4
        /*0004*/ 	.word	0xffffffff
	.align		4
        /*0008*/ 	.word	0x00000000
	.align		4
        /*000c*/ 	.word	0xfffffffe
	.align		4
        /*0010*/ 	.word	0x00000000
	.align		4
        /*0014*/ 	.word	0xfffffffd
	.align		4
        /*0018*/ 	.word	0x00000000
	.align		4
        /*001c*/ 	.word	0xfffffffc


//--------------------- .nv.constant4             --------------------------
	.section	.nv.constant4,"a",@progbits
	.align	8
	.align		8
.nv.constant4:
        /*0000*/ 	.dword	_ZN86_INTERNAL_d47a76b1_50_flash_fwd_hdim128_fp16_paged_split_softcap_sm80_cu_ceb34e2a_29634cuda3std3__45__cpo5beginE
	.align		8
        /*0008*/ 	.dword	_ZN86_INTERNAL_d47a76b1_50_flash_fwd_hdim128_fp16_paged_split_softcap_sm80_cu_ceb34e2a_29634cuda3std3__45__cpo3endE
	.align		8
        /*0010*/ 	.dword	_ZN86_INTERNAL_d47a76b1_50_flash_fwd_hdim128_fp16_paged_split_softcap_sm80_cu_ceb34e2a_29634cuda3std3__45__cpo6cbeginE
	.align		8
        /*0018*/ 	.dword	_ZN86_INTERNAL_d47a76b1_50_flash_fwd_hdim128_fp16_paged_split_softcap_sm80_cu_ceb34e2a_29634cuda3std3__45__cpo4cendE
	.align		8
        /*0020*/ 	.dword	_ZN86_INTERNAL_d47a76b1_50_flash_fwd_hdim128_fp16_paged_split_softcap_sm80_cu_ceb34e2a_29634cuda3std3__488_GLOBAL__N__d47a76b1_50_flash_fwd_hdim128_fp16_paged_split_softcap_sm80_cu_ceb34e2a_29636ignoreE
	.align		8
        /*0028*/ 	.dword	_ZN86_INTERNAL_d47a76b1_50_flash_fwd_hdim128_fp16_paged_split_softcap_sm80_cu_ceb34e2a_29634cuda3std3__419piecewise_constructE
	.align		8
        /*0030*/ 	.dword	_ZN86_INTERNAL_d47a76b1_50_flash_fwd_hdim128_fp16_paged_split_softcap_sm80_cu_ceb34e2a_29634cuda3std3__48in_placeE
	.align		8
        /*0038*/ 	.dword	_ZN86_INTERNAL_d47a76b1_50_flash_fwd_hdim128_fp16_paged_split_softcap_sm80_cu_ceb34e2a_29634cuda3std6ranges3__45__cpo4swapE
	.align		8
        /*0040*/ 	.dword	_ZN86_INTERNAL_d47a76b1_50_flash_fwd_hdim128_fp16_paged_split_softcap_sm80_cu_ceb34e2a_29634cuda3std6ranges3__45__cpo9iter_moveE
	.align		8
        /*0048*/ 	.dword	_ZN86_INTERNAL_d47a76b1_50_flash_fwd_hdim128_fp16_paged_split_softcap_sm80_cu_ceb34e2a_29634cute7productE
	.align		8
        /*0050*/ 	.dword	_ZN86_INTERNAL_d47a76b1_50_flash_fwd_hdim128_fp16_paged_split_softcap_sm80_cu_ceb34e2a_29634cute1_E


//--------------------- .text._ZN7cutlass13device_kernelIN5flash19enable_sm80_to_sm89INS1_16FlashAttnFwdSm80INS1_25CollectiveMainloopFwdSm80ILi8ELi1ELb1EN4cute5tupleIJNS5_1CILi128EEES8_S8_EEELi128ENS_6half_tEfNS_4arch4Sm80ELb0ELb0ELb1ELb0ELb1ELb0ELb1ELb1EEENS1_21CollectiveEpilogueFwdIS9_NS6_IJNS7_ILi1EEESF_SF_EEESA_SC_Li256ELb0ELb1ELb1ELb0EEENS1_19SingleTileSchedulerILb0ELb1ELb1ELi128EEEEEEEEEvNT_6ParamsE --------------------------
	.section	.text._ZN7cutlass13device_kernelIN5flash19enable_sm80_to_sm89INS1_16FlashAttnFwdSm80INS1_25CollectiveMainloopFwdSm80ILi8ELi1ELb1EN4cute5tupleIJNS5_1CILi128EEES8_S8_EEELi128ENS_6half_tEfNS_4arch4Sm80ELb0ELb0ELb1ELb0ELb1ELb0ELb1ELb1EEENS1_21CollectiveEpilogueFwdIS9_NS6_IJNS7_ILi1EEESF_SF_EEESA_SC_Li256ELb0ELb1ELb1ELb0EEENS1_19SingleTileSchedulerILb0ELb1ELb1ELi128EEEEEEEEEvNT_6ParamsE,"ax",@progbits
	.align	128
.text._ZN7cutlass13device_kernelIN5flash19enable_sm80_to_sm89INS1_16FlashAttnFwdSm80INS1_25CollectiveMainloopFwdSm80ILi8ELi1ELb1EN4cute5tupleIJNS5_1CILi128EEES8_S8_EEELi128ENS_6half_tEfNS_4arch4Sm80ELb0ELb0ELb1ELb0ELb1ELb0ELb1ELb1EEENS1_21CollectiveEpilogueFwdIS9_NS6_IJNS7_ILi1EEESF_SF_EEESA_SC_Li256ELb0ELb1ELb1ELb0EEENS1_19SingleTileSchedulerILb0ELb1ELb1ELi128EEEEEEEEEvNT_6ParamsE:
        .type           _ZN7cutlass13device_kernelIN5flash19enable_sm80_to_sm89INS1_16FlashAttnFwdSm80INS1_25CollectiveMainloopFwdSm80ILi8ELi1ELb1EN4cute5tupleIJNS5_1CILi128EEES8_S8_EEELi128ENS_6half_tEfNS_4arch4Sm80ELb0ELb0ELb1ELb0ELb1ELb0ELb1ELb1EEENS1_21CollectiveEpilogueFwdIS9_NS6_IJNS7_ILi1EEESF_SF_EEESA_SC_Li256ELb0ELb1ELb1ELb0EEENS1_19SingleTileSchedulerILb0ELb1ELb1ELi128EEEEEEEEEvNT_6ParamsE,@function
        .size           _ZN7cutlass13device_kernelIN5flash19enable_sm80_to_sm89INS1_16FlashAttnFwdSm80INS1_25CollectiveMainloopFwdSm80ILi8ELi1ELb1EN4cute5tupleIJNS5_1CILi128EEES8_S8_EEELi128ENS_6half_tEfNS_4arch4Sm80ELb0ELb0ELb1ELb0ELb1ELb0ELb1ELb1EEENS1_21CollectiveEpilogueFwdIS9_NS6_IJNS7_ILi1EEESF_SF_EEESA_SC_Li256ELb0ELb1ELb1ELb0EEENS1_19SingleTileSchedulerILb0ELb1ELb1ELi128EEEEEEEEEvNT_6ParamsE,(.L_x_12 - _ZN7cutlass13device_kernelIN5flash19enable_sm80_to_sm89INS1_16FlashAttnFwdSm80INS1_25CollectiveMainloopFwdSm80ILi8ELi1ELb1EN4cute5tupleIJNS5_1CILi128EEES8_S8_EEELi128ENS_6half_tEfNS_4arch4Sm80ELb0ELb0ELb1ELb0ELb1ELb0ELb1ELb1EEENS1_21CollectiveEpilogueFwdIS9_NS6_IJNS7_ILi1EEESF_SF_EEESA_SC_Li256ELb0ELb1ELb1ELb0EEENS1_19SingleTileSchedulerILb0ELb1ELb1ELi128EEEEEEEEEvNT_6ParamsE)
        .other          _ZN7cutlass13device_kernelIN5flash19enable_sm80_to_sm89INS1_16FlashAttnFwdSm80INS1_25CollectiveMainloopFwdSm80ILi8ELi1ELb1EN4cute5tupleIJNS5_1CILi128EEES8_S8_EEELi128ENS_6half_tEfNS_4arch4Sm80ELb0ELb0ELb1ELb0ELb1ELb0ELb1ELb1EEENS1_21CollectiveEpilogueFwdIS9_NS6_IJNS7_ILi1EEESF_SF_EEESA_SC_Li256ELb0ELb1ELb1ELb0EEENS1_19SingleTileSchedulerILb0ELb1ELb1ELi128EEEEEEEEEvNT_6ParamsE,@"STO_CUDA_ENTRY STV_DEFAULT"
_ZN7cutlass13device_kernelIN5flash19enable_sm80_to_sm89INS1_16FlashAttnFwdSm80INS1_25CollectiveMainloopFwdSm80ILi8ELi1ELb1EN4cute5tupleIJNS5_1CILi128EEES8_S8_EEELi128ENS_6half_tEfNS_4arch4Sm80ELb0ELb0ELb1ELb0ELb1ELb0ELb1ELb1EEENS1_21CollectiveEpilogueFwdIS9_NS6_IJNS7_ILi1EEESF_SF_EEESA_SC_Li256ELb0ELb1ELb1ELb0EEENS1_19SingleTileSchedulerILb0ELb1ELb1ELi128EEEEEEEEEvNT_6ParamsE:
[----:B------:R-:W-:Y:S01]  /*0000*/  LDC R1, c[0x0][0x37c] ;  /* 0x0000df00ff017b82 */ /* 0x000fe20000000800 */
[----:B------:R-:W-:Y:S05]  /*0010*/  EXIT ;  /* 0x000000000000794d */ /* 0x000fea0003800000 */
.L_x_0:
[----:B------:R-:W-:-:S00]  /*0020*/  BRA `(.L_x_0) ;  /* 0xfffffffc00fc7947 */ /* 0x000fc0000383ffff */
[----:B------:R-:W-:-:S00]  /*0030*/  NOP ;  /* 0x0000000000007918 */ /* 0x000fc00000000000 */
        /* <DEDUP_REMOVED lines=12> */
.L_x_12:


//--------------------- .text._ZN7cutlass13device_kernelIN5flash19enable_sm80_to_sm89INS1_16FlashAttnFwdSm80INS1_25CollectiveMainloopFwdSm80ILi8ELi1ELb1EN4cute5tupleIJNS5_1CILi128EEENS7_ILi96EEES8_EEELi128ENS_6half_tEfNS_4arch4Sm80ELb0ELb1ELb1ELb0ELb1ELb0ELb1ELb1EEENS1_21CollectiveEpilogueFwdINS6_IJS8_S8_S9_EEENS6_IJNS7_ILi1EEESH_SH_EEESB_SD_Li256ELb0ELb1ELb1ELb0EEENS1_19SingleTileSchedulerILb0ELb1ELb1ELi128EEEEEEEEEvNT_6ParamsE --------------------------
	.section	.text._ZN7cutlass13device_kernelIN5flash19enable_sm80_to_sm89INS1_16FlashAttnFwdSm80INS1_25CollectiveMainloopFwdSm80ILi8ELi1ELb1EN4cute5tupleIJNS5_1CILi128EEENS7_ILi96EEES8_EEELi128ENS_6half_tEfNS_4arch4Sm80ELb0ELb1ELb1ELb0ELb1ELb0ELb1ELb1EEENS1_21CollectiveEpilogueFwdINS6_IJS8_S8_S9_EEENS6_IJNS7_ILi1EEESH_SH_EEESB_SD_Li256ELb0ELb1ELb1ELb0EEENS1_19SingleTileSchedulerILb0ELb1ELb1ELi128EEEEEEEEEvNT_6ParamsE,"ax",@progbits
	.align	128
.text._ZN7cutlass13device_kernelIN5flash19enable_sm80_to_sm89INS1_16FlashAttnFwdSm80INS1_25CollectiveMainloopFwdSm80ILi8ELi1ELb1EN4cute5tupleIJNS5_1CILi128EEENS7_ILi96EEES8_EEELi128ENS_6half_tEfNS_4arch4Sm80ELb0ELb1ELb1ELb0ELb1ELb0ELb1ELb1EEENS1_21CollectiveEpilogueFwdINS6_IJS8_S8_S9_EEENS6_IJNS7_ILi1EEESH_SH_EEESB_SD_Li256ELb0ELb1ELb1ELb0EEENS1_19SingleTileSchedulerILb0ELb1ELb1ELi128EEEEEEEEEvNT_6ParamsE:
        .type           _ZN7cutlass13device_kernelIN5flash19enable_sm80_to_sm89INS1_16FlashAttnFwdSm80INS1_25CollectiveMainloopFwdSm80ILi8ELi1ELb1EN4cute5tupleIJNS5_1CILi128EEENS7_ILi96EEES8_EEELi128ENS_6half_tEfNS_4arch4Sm80ELb0ELb1ELb1ELb0ELb1ELb0ELb1ELb1EEENS1_21CollectiveEpilogueFwdINS6_IJS8_S8_S9_EEENS6_IJNS7_ILi1EEESH_SH_EEESB_SD_Li256ELb0ELb1ELb1ELb0EEENS1_19SingleTileSchedulerILb0ELb1ELb1ELi128EEEEEEEEEvNT_6ParamsE,@function
        .size           _ZN7cutlass13device_kernelIN5flash19enable_sm80_to_sm89INS1_16FlashAttnFwdSm80INS1_25CollectiveMainloopFwdSm80ILi8ELi1ELb1EN4cute5tupleIJNS5_1CILi128EEENS7_ILi96EEES8_EEELi128ENS_6half_tEfNS_4arch4Sm80ELb0ELb1ELb1ELb0ELb1ELb0ELb1ELb1EEENS1_21CollectiveEpilogueFwdINS6_IJS8_S8_S9_EEENS6_IJNS7_ILi1EEESH_SH_EEESB_SD_Li256ELb0ELb1ELb1ELb0EEENS1_19SingleTileSchedulerILb0ELb1ELb1ELi128EEEEEEEEEvNT_6ParamsE,(.L_x_13 - _ZN7cutlass13device_kernelIN5flash19enable_sm80_to_sm89INS1_16FlashAttnFwdSm80INS1_25CollectiveMainloopFwdSm80ILi8ELi1ELb1EN4cute5tupleIJNS5_1CILi128EEENS7_ILi96EEES8_EEELi128ENS_6half_tEfNS_4arch4Sm80ELb0ELb1ELb1ELb0ELb1ELb0ELb1ELb1EEENS1_21CollectiveEpilogueFwdINS6_IJS8_S8_S9_EEENS6_IJNS7_ILi1EEESH_SH_EEESB_SD_Li256ELb0ELb1ELb1ELb0EEENS1_19SingleTileSchedulerILb0ELb1ELb1ELi128EEEEEEEEEvNT_6ParamsE)
        .other          _ZN7cutlass13device_kernelIN5flash19enable_sm80_to_sm89INS1_16FlashAttnFwdSm80INS1_25CollectiveMainloopFwdSm80ILi8ELi1ELb1EN4cute5tupleIJNS5_1CILi128EEENS7_ILi96EEES8_EEELi128ENS_6half_tEfNS_4arch4Sm80ELb0ELb1ELb1ELb0ELb1ELb0ELb1ELb1EEENS1_21CollectiveEpilogueFwdINS6_IJS8_S8_S9_EEENS6_IJNS7_ILi1EEESH_SH_EEESB_SD_Li256ELb0ELb1ELb1ELb0EEENS1_19SingleTileSchedulerILb0ELb1ELb1ELi128EEEEEEEEEvNT_6ParamsE,@"STO_CUDA_ENTRY STV_DEFAULT"
_ZN7cutlass13device_kernelIN5flash19enable_sm80_to_sm89INS1_16FlashAttnFwdSm80INS1_25CollectiveMainloopFwdSm80ILi8ELi1ELb1EN4cute5tupleIJNS5_1CILi128EEENS7_ILi96EEES8_EEELi128ENS_6half_tEfNS_4arch4Sm80ELb0ELb1ELb1ELb0ELb1ELb0ELb1ELb1EEENS1_21CollectiveEpilogueFwdINS6_IJS8_S8_S9_EEENS6_IJNS7_ILi1EEESH_SH_EEESB_SD_Li256ELb0ELb1ELb1ELb0EEENS1_19SingleTileSchedulerILb0ELb1ELb1ELi128EEEEEEEEEvNT_6ParamsE:
[----:B------:R-:W-:Y:S01]  /*0000*/  LDC R1, c[0x0][0x37c] ;  /* 0x0000df00ff017b82 */ /* 0x000fe20000000800 */
[----:B------:R-:W-:Y:S05]  /*0010*/  EXIT ;  /* 0x000000000000794d */ /* 0x000fea0003800000 */
.L_x_1:
        /* <DEDUP_REMOVED lines=14> */
.L_x_13:


//--------------------- .text._ZN7cutlass13device_kernelIN5flash19enable_sm80_to_sm89INS1_16FlashAttnFwdSm80INS1_25CollectiveMainloopFwdSm80ILi8ELi1ELb1EN4cute5tupleIJNS5_1CILi128EEES8_S8_EEELi128ENS_6half_tEfNS_4arch4Sm80ELb1ELb0ELb1ELb0ELb1ELb0ELb1ELb1EEENS1_21CollectiveEpilogueFwdIS9_NS6_IJNS7_ILi1EEESF_SF_EEESA_SC_Li256ELb0ELb1ELb1ELb0EEENS1_30DynamicPersistentTileSchedulerILi256ELi256ELb1ELb1ELb0EEEEEEEEEvNT_6ParamsE --------------------------
	.section	.text._ZN7cutlass13device_kernelIN5flash19enable_sm80_to_sm89INS1_16FlashAttnFwdSm80INS1_25CollectiveMainloopFwdSm80ILi8ELi1ELb1EN4cute5tupleIJNS5_1CILi128EEES8_S8_EEELi128ENS_6half_tEfNS_4arch4Sm80ELb1ELb0ELb1ELb0ELb1ELb0ELb1ELb1EEENS1_21CollectiveEpilogueFwdIS9_NS6_IJNS7_ILi1EEESF_SF_EEESA_SC_Li256ELb0ELb1ELb1ELb0EEENS1_30DynamicPersistentTileSchedulerILi256ELi256ELb1ELb1ELb0EEEEEEEEEvNT_6ParamsE,"ax",@progbits
	.align	128
.text._ZN7cutlass13device_kernelIN5flash19enable_sm80_to_sm89INS1_16FlashAttnFwdSm80INS1_25CollectiveMainloopFwdSm80ILi8ELi1ELb1EN4cute5tupleIJNS5_1CILi128EEES8_S8_EEELi128ENS_6half_tEfNS_4arch4Sm80ELb1ELb0ELb1ELb0ELb1ELb0ELb1ELb1EEENS1_21CollectiveEpilogueFwdIS9_NS6_IJNS7_ILi1EEESF_SF_EEESA_SC_Li256ELb0ELb1ELb1ELb0EEENS1_30DynamicPersistentTileSchedulerILi256ELi256ELb1ELb1ELb0EEEEEEEEEvNT_6ParamsE:
        .type           _ZN7cutlass13device_kernelIN5flash19enable_sm80_to_sm89INS1_16FlashAttnFwdSm80INS1_25CollectiveMainloopFwdSm80ILi8ELi1ELb1EN4cute5tupleIJNS5_1CILi128EEES8_S8_EEELi128ENS_6half_tEfNS_4arch4Sm80ELb1ELb0ELb1ELb0ELb1ELb0ELb1ELb1EEENS1_21CollectiveEpilogueFwdIS9_NS6_IJNS7_ILi1EEESF_SF_EEESA_SC_Li256ELb0ELb1ELb1ELb0EEENS1_30DynamicPersistentTileSchedulerILi256ELi256ELb1ELb1ELb0EEEEEEEEEvNT_6ParamsE,@function
        .size           _ZN7cutlass13device_kernelIN5flash19enable_sm80_to_sm89INS1_16FlashAttnFwdSm80INS1_25CollectiveMainloopFwdSm80ILi8ELi1ELb1EN4cute5tupleIJNS5_1CILi128EEES8_S8_EEELi128ENS_6half_tEfNS_4arch4Sm80ELb1ELb0ELb1ELb0ELb1ELb0ELb1ELb1EEENS1_21CollectiveEpilogueFwdIS9_NS6_IJNS7_ILi1EEESF_SF_EEESA_SC_Li256ELb0ELb1ELb1ELb0EEENS1_30DynamicPersistentTileSchedulerILi256ELi256ELb1ELb1ELb0EEEEEEEEEvNT_6ParamsE,(.L_x_14 - _ZN7cutlass13device_kernelIN5flash19enable_sm80_to_sm89INS1_16FlashAttnFwdSm80INS1_25CollectiveMainloopFwdSm80ILi8ELi1ELb1EN4cute5tupleIJNS5_1CILi128EEES8_S8_EEELi128ENS_6half_tEfNS_4arch4Sm80ELb1ELb0ELb1ELb0ELb1ELb0ELb1ELb1EEENS1_21CollectiveEpilogueFwdIS9_NS6_IJNS7_ILi1EEESF_SF_EEESA_SC_Li256ELb0ELb1ELb1ELb0EEENS1_30DynamicPersistentTileSchedulerILi256ELi256ELb1ELb1ELb0EEEEEEEEEvNT_6ParamsE)
        .other          _ZN7cutlass13device_kernelIN5flash19enable_sm80_to_sm89INS1_16FlashAttnFwdSm80INS1_25CollectiveMainloopFwdSm80ILi8ELi1ELb1EN4cute5tupleIJNS5_1CILi128EEES8_S8_EEELi128ENS_6half_tEfNS_4arch4Sm80ELb1ELb0ELb1ELb0ELb1ELb0ELb1ELb1EEENS1_21CollectiveEpilogueFwdIS9_NS6_IJNS7_ILi1EEESF_SF_EEESA_SC_Li256ELb0ELb1ELb1ELb0EEENS1_30DynamicPersistentTileSchedulerILi256ELi256ELb1ELb1ELb0EEEEEEEEEvNT_6ParamsE,@"STO_CUDA_ENTRY STV_DEFAULT"
_ZN7cutlass13device_kernelIN5flash19enable_sm80_to_sm89INS1_16FlashAttnFwdSm80INS1_25CollectiveMainloopFwdSm80ILi8ELi1ELb1EN4cute5tupleIJNS5_1CILi128EEES8_S8_EEELi128ENS_6half_tEfNS_4arch4Sm80ELb1ELb0ELb1ELb0ELb1ELb0ELb1ELb1EEENS1_21CollectiveEpilogueFwdIS9_NS6_IJNS7_ILi1EEESF_SF_EEESA_SC_Li256ELb0ELb1ELb1ELb0EEENS1_30DynamicPersistentTileSchedulerILi256ELi256ELb1ELb1ELb0EEEEEEEEEvNT_6ParamsE:
[----:B------:R-:W-:Y:S01]  /*0000*/  LDC R1, c[0x0][0x37c] ;  /* 0x0000df00ff017b82 */ /* 0x000fe20000000800 */
[----:B------:R-:W-:Y:S05]  /*0010*/  EXIT ;  /* 0x000000000000794d */ /* 0x000fea0003800000 */
.L_x_2:
        /* <DEDUP_REMOVED lines=14> */
.L_x_14:


//--------------------- .text._ZN7cutlass13device_kernelIN5flash19enable_sm80_to_sm89INS1_16FlashAttnFwdSm80INS1_25CollectiveMainloopFwdSm80ILi4ELi1ELb0EN4cute5tupleIJNS5_1CILi128EEENS7_ILi64EEES8_EEELi128ENS_6half_tEfNS_4arch4Sm80ELb0ELb0ELb1ELb0ELb1ELb0ELb1ELb1EEENS1_21CollectiveEpilogueFwdINS6_IJS8_S8_S9_EEENS6_IJNS7_ILi1EEESH_SH_EEESB_SD_Li128ELb0ELb1ELb1ELb0EEENS1_19SingleTileSchedulerILb0ELb1ELb1ELi128EEEEEEEEEvNT_6ParamsE --------------------------
	.section	.text._ZN7cutlass13device_kernelIN5flash19enable_sm80_to_sm89INS1_16FlashAttnFwdSm80INS1_25CollectiveMainloopFwdSm80ILi4ELi1ELb0EN4cute5tupleIJNS5_1CILi128EEENS7_ILi64EEES8_EEELi128ENS_6half_tEfNS_4arch4Sm80ELb0ELb0ELb1ELb0ELb1ELb0ELb1ELb1EEENS1_21CollectiveEpilogueFwdINS6_IJS8_S8_S9_EEENS6_IJNS7_ILi1EEESH_SH_EEESB_SD_Li128ELb0ELb1ELb1ELb0EEENS1_19SingleTileSchedulerILb0ELb1ELb1ELi128EEEEEEEEEvNT_6ParamsE,"ax",@progbits
	.align	128
.text._ZN7cutlass13device_kernelIN5flash19enable_sm80_to_sm89INS1_16FlashAttnFwdSm80INS1_25CollectiveMainloopFwdSm80ILi4ELi1ELb0EN4cute5tupleIJNS5_1CILi128EEENS7_ILi64EEES8_EEELi128ENS_6half_tEfNS_4arch4Sm80ELb0ELb0ELb1ELb0ELb1ELb0ELb1ELb1EEENS1_21CollectiveEpilogueFwdINS6_IJS8_S8_S9_EEENS6_IJNS7_ILi1EEESH_SH_EEESB_SD_Li128ELb0ELb1ELb1ELb0EEENS1_19SingleTileSchedulerILb0ELb1ELb1ELi128EEEEEEEEEvNT_6ParamsE:
        .type           _ZN7cutlass13device_kernelIN5flash19enable_sm80_to_sm89INS1_16FlashAttnFwdSm80INS1_25CollectiveMainloopFwdSm80ILi4ELi1ELb0EN4cute5tupleIJNS5_1CILi128EEENS7_ILi64EEES8_EEELi128ENS_6half_tEfNS_4arch4Sm80ELb0ELb0ELb1ELb0ELb1ELb0ELb1ELb1EEENS1_21CollectiveEpilogueFwdINS6_IJS8_S8_S9_EEENS6_IJNS7_ILi1EEESH_SH_EEESB_SD_Li128ELb0ELb1ELb1ELb0EEENS1_19SingleTileSchedulerILb0ELb1ELb1ELi128EEEEEEEEEvNT_6ParamsE,@function
        .size           _ZN7cutlass13device_kernelIN5flash19enable_sm80_to_sm89INS1_16FlashAttnFwdSm80INS1_25CollectiveMainloopFwdSm80ILi4ELi1ELb0EN4cute5tupleIJNS5_1CILi128EEENS7_ILi64EEES8_EEELi128ENS_6half_tEfNS_4arch4Sm80ELb0ELb0ELb1ELb0ELb1ELb0ELb1ELb1EEENS1_21CollectiveEpilogueFwdINS6_IJS8_S8_S9_EEENS6_IJNS7_ILi1EEESH_SH_EEESB_SD_Li128ELb0ELb1ELb1ELb0EEENS1_19SingleTileSchedulerILb0ELb1ELb1ELi128EEEEEEEEEvNT_6ParamsE,(.L_x_15 - _ZN7cutlass13device_kernelIN5flash19enable_sm80_to_sm89INS1_16FlashAttnFwdSm80INS1_25CollectiveMainloopFwdSm80ILi4ELi1ELb0EN4cute5tupleIJNS5_1CILi128EEENS7_ILi64EEES8_EEELi128ENS_6half_tEfNS_4arch4Sm80ELb0ELb0ELb1ELb0ELb1ELb0ELb1ELb1EEENS1_21CollectiveEpilogueFwdINS6_IJS8_S8_S9_EEENS6_IJNS7_ILi1EEESH_SH_EEESB_SD_Li128ELb0ELb1ELb1ELb0EEENS1_19SingleTileSchedulerILb0ELb1ELb1ELi128EEEEEEEEEvNT_6ParamsE)
        .other          _ZN7cutlass13device_kernelIN5flash19enable_sm80_to_sm89INS1_16FlashAttnFwdSm80INS1_25CollectiveMainloopFwdSm80ILi4ELi1ELb0EN4cute5tupleIJNS5_1CILi128EEENS7_ILi64EEES8_EEELi128ENS_6half_tEfNS_4arch4Sm80ELb0ELb0ELb1ELb0ELb1ELb0ELb1ELb1EEENS1_21CollectiveEpilogueFwdINS6_IJS8_S8_S9_EEENS6_IJNS7_ILi1EEESH_SH_EEESB_SD_Li128ELb0ELb1ELb1ELb0EEENS1_19SingleTileSchedulerILb0ELb1ELb1ELi128EEEEEEEEEvNT_6ParamsE,@"STO_CUDA_ENTRY STV_DEFAULT"
_ZN7cutlass13device_kernelIN5flash19enable_sm80_to_sm89INS1_16FlashAttnFwdSm80INS1_25CollectiveMainloopFwdSm80ILi4ELi1ELb0EN4cute5tupleIJNS5_1CILi128EEENS7_ILi64EEES8_EEELi128ENS_6half_tEfNS_4arch4Sm80ELb0ELb0ELb1ELb0ELb1ELb0ELb1ELb1EEENS1_21CollectiveEpilogueFwdINS6_IJS8_S8_S9_EEENS6_IJNS7_ILi1EEESH_SH_EEESB_SD_Li128ELb0ELb1ELb1ELb0EEENS1_19SingleTileSchedulerILb0ELb1ELb1ELi128EEEEEEEEEvNT_6ParamsE:
[----:B------:R-:W-:Y:S01]  /*0000*/  LDC R1, c[0x0][0x37c] ;  /* 0x0000df00ff017b82 */ /* 0x000fe20000000800 */
[----:B------:R-:W-:Y:S05]  /*0010*/  EXIT ;  /* 0x000000000000794d */ /* 0x000fea0003800000 */
.L_x_3:
        /* <DEDUP_REMOVED lines=14> */
.L_x_15:


//--------------------- .text._ZN7cutlass13device_kernelIN5flash19enable_sm80_to_sm89INS1_16FlashAttnFwdSm80INS1_25CollectiveMainloopFwdSm80ILi8ELi1ELb1EN4cute5tupleIJNS5_1CILi128EEENS7_ILi112EEES8_EEELi128ENS_6half_tEfNS_4arch4Sm80ELb0ELb0ELb1ELb1ELb1ELb0ELb1ELb1EEENS1_21CollectiveEpilogueFwdINS6_IJS8_S8_S9_EEENS6_IJNS7_ILi1EEESH_SH_EEESB_SD_Li256ELb1ELb1ELb1ELb0EEENS1_36VarlenDynamicPersistentTileSchedulerILi128ELi112ELi256ELi256ELb1ELb1ELb0ELb0ELb1ELb1EEEEEEEEEvNT_6ParamsE --------------------------
	.section	.text._ZN7cutlass13device_kernelIN5flash19enable_sm80_to_sm89INS1_16FlashAttnFwdSm80INS1_25CollectiveMainloopFwdSm80ILi8ELi1ELb1EN4cute5tupleIJNS5_1CILi128EEENS7_ILi112EEES8_EEELi128ENS_6half_tEfNS_4arch4Sm80ELb0ELb0ELb1ELb1ELb1ELb0ELb1ELb1EEENS1_21CollectiveEpilogueFwdINS6_IJS8_S8_S9_EEENS6_IJNS7_ILi1EEESH_SH_EEESB_SD_Li256ELb1ELb1ELb1ELb0EEENS1_36VarlenDynamicPersistentTileSchedulerILi128ELi112ELi256ELi256ELb1ELb1ELb0ELb0ELb1ELb1EEEEEEEEEvNT_6ParamsE,"ax",@progbits
	.align	128
.text._ZN7cutlass13device_kernelIN5flash19enable_sm80_to_sm89INS1_16FlashAttnFwdSm80INS1_25CollectiveMainloopFwdSm80ILi8ELi1ELb1EN4cute5tupleIJNS5_1CILi128EEENS7_ILi112EEES8_EEELi128ENS_6half_tEfNS_4arch4Sm80ELb0ELb0ELb1ELb1ELb1ELb0ELb1ELb1EEENS1_21CollectiveEpilogueFwdINS6_IJS8_S8_S9_EEENS6_IJNS7_ILi1EEESH_SH_EEESB_SD_Li256ELb1ELb1ELb1ELb0EEENS1_36VarlenDynamicPersistentTileSchedulerILi128ELi112ELi256ELi256ELb1ELb1ELb0ELb0ELb1ELb1EEEEEEEEEvNT_6ParamsE:
        .type           _ZN7cutlass13device_kernelIN5flash19enable_sm80_to_sm89INS1_16FlashAttnFwdSm80INS1_25CollectiveMainloopFwdSm80ILi8ELi1ELb1EN4cute5tupleIJNS5_1CILi128EEENS7_ILi112EEES8_EEELi128ENS_6half_tEfNS_4arch4Sm80ELb0ELb0ELb1ELb1ELb1ELb0ELb1ELb1EEENS1_21CollectiveEpilogueFwdINS6_IJS8_S8_S9_EEENS6_IJNS7_ILi1EEESH_SH_EEESB_SD_Li256ELb1ELb1ELb1ELb0EEENS1_36VarlenDynamicPersistentTileSchedulerILi128ELi112ELi256ELi256ELb1ELb1ELb0ELb0ELb1ELb1EEEEEEEEEvNT_6ParamsE,@function
        .size           _ZN7cutlass13device_kernelIN5flash19enable_sm80_to_sm89INS1_16FlashAttnFwdSm80INS1_25CollectiveMainloopFwdSm80ILi8ELi1ELb1EN4cute5tupleIJNS5_1CILi128EEENS7_ILi112EEES8_EEELi128ENS_6half_tEfNS_4arch4Sm80ELb0ELb0ELb1ELb1ELb1ELb0ELb1ELb1EEENS1_21CollectiveEpilogueFwdINS6_IJS8_S8_S9_EEENS6_IJNS7_ILi1EEESH_SH_EEESB_SD_Li256ELb1ELb1ELb1ELb0EEENS1_36VarlenDynamicPersistentTileSchedulerILi128ELi112ELi256ELi256ELb1ELb1ELb0ELb0ELb1ELb1EEEEEEEEEvNT_6ParamsE,(.L_x_16 - _ZN7cutlass13device_kernelIN5flash19enable_sm80_to_sm89INS1_16FlashAttnFwdSm80INS1_25CollectiveMainloopFwdSm80ILi8ELi1ELb1EN4cute5tupleIJNS5_1CILi128EEENS7_ILi112EEES8_EEELi128ENS_6half_tEfNS_4arch4Sm80ELb0ELb0ELb1ELb1ELb1ELb0ELb1ELb1EEENS1_21CollectiveEpilogueFwdINS6_IJS8_S8_S9_EEENS6_IJNS7_ILi1EEESH_SH_EEESB_SD_Li256ELb1ELb1ELb1ELb0EEENS1_36VarlenDynamicPersistentTileSchedulerILi128ELi112ELi256ELi256ELb1ELb1ELb0ELb0ELb1ELb1EEEEEEEEEvNT_6ParamsE)
        .other          _ZN7cutlass13device_kernelIN5flash19enable_sm80_to_sm89INS1_16FlashAttnFwdSm80INS1_25CollectiveMainloopFwdSm80ILi8ELi1ELb1EN4cute5tupleIJNS5_1CILi128EEENS7_ILi112EEES8_EEELi128ENS_6half_tEfNS_4arch4Sm80ELb0ELb0ELb1ELb1ELb1ELb0ELb1ELb1EEENS1_21CollectiveEpilogueFwdINS6_IJS8_S8_S9_EEENS6_IJNS7_ILi1EEESH_SH_EEESB_SD_Li256ELb1ELb1ELb1ELb0EEENS1_36VarlenDynamicPersistentTileSchedulerILi128ELi112ELi256ELi256ELb1ELb1ELb0ELb0ELb1ELb1EEEEEEEEEvNT_6ParamsE,@"STO_CUDA_ENTRY STV_DEFAULT"
_ZN7cutlass13device_kernelIN5flash19enable_sm80_to_sm89INS1_16FlashAttnFwdSm80INS1_25CollectiveMainloopFwdSm80ILi8ELi1ELb1EN4cute5tupleIJNS5_1CILi128EEENS7_ILi112EEES8_EEELi128ENS_6half_tEfNS_4arch4Sm80ELb0ELb0ELb1ELb1ELb1ELb0ELb1ELb1EEENS1_21CollectiveEpilogueFwdINS6_IJS8_S8_S9_EEENS6_IJNS7_ILi1EEESH_SH_EEESB_SD_Li256ELb1ELb1ELb1ELb0EEENS1_36VarlenDynamicPersistentTileSchedulerILi128ELi112ELi256ELi256ELb1ELb1ELb0ELb0ELb1ELb1EEEEEEEEEvNT_6ParamsE:
[----:B------:R-:W-:Y:S01]  /*0000*/  LDC R1, c[0x0][0x37c] ;  /* 0x0000df00ff017b82 */ /* 0x000fe20000000800 */
[----:B------:R-:W-:Y:S05]  /*0010*/  EXIT ;  /* 0x000000000000794d */ /* 0x000fea0003800000 */
.L_x_4:
        /* <DEDUP_REMOVED lines=14> */
.L_x_16:


//--------------------- .text._ZN7cutlass13device_kernelIN5flash19enable_sm80_to_sm89INS1_16FlashAttnFwdSm80INS1_25CollectiveMainloopFwdSm80ILi8ELi1ELb1EN4cute5tupleIJNS5_1CILi128EEENS7_ILi112EEES8_EEELi128ENS_6half_tEfNS_4arch4Sm80ELb0ELb0ELb1ELb1ELb1ELb1ELb1ELb1EEENS1_21CollectiveEpilogueFwdINS6_IJS8_S8_S9_EEENS6_IJNS7_ILi1EEESH_SH_EEESB_SD_Li256ELb1ELb1ELb1ELb0EEENS1_36VarlenDynamicPersistentTileSchedulerILi128ELi112ELi256ELi256ELb1ELb1ELb0ELb0ELb1ELb1EEEEEEEEEvNT_6ParamsE --------------------------
	.section	.text._ZN7cutlass13device_kernelIN5flash19enable_sm80_to_sm89INS1_16FlashAttnFwdSm80INS1_25CollectiveMainloopFwdSm80ILi8ELi1ELb1EN4cute5tupleIJNS5_1CILi128EEENS7_ILi112EEES8_EEELi128ENS_6half_tEfNS_4arch4Sm80ELb0ELb0ELb1ELb1ELb1ELb1ELb1ELb1EEENS1_21CollectiveEpilogueFwdINS6_IJS8_S8_S9_EEENS6_IJNS7_ILi1EEESH_SH_EEESB_SD_Li256ELb1ELb1ELb1ELb0EEENS1_36VarlenDynamicPersistentTileSchedulerILi128ELi112ELi256ELi256ELb1ELb1ELb0ELb0ELb1ELb1EEEEEEEEEvNT_6ParamsE,"ax",@progbits
	.align	128
.text._ZN7cutlass13device_kernelIN5flash19enable_sm80_to_sm89INS1_16FlashAttnFwdSm80INS1_25CollectiveMainloopFwdSm80ILi8ELi1ELb1EN4cute5tupleIJNS5_1CILi128EEENS7_ILi112EEES8_EEELi128ENS_6half_tEfNS_4arch4Sm80ELb0ELb0ELb1ELb1ELb1ELb1ELb1ELb1EEENS1_21CollectiveEpilogueFwdINS6_IJS8_S8_S9_EEENS6_IJNS7_ILi1EEESH_SH_EEESB_SD_Li256ELb1ELb1ELb1ELb0EEENS1_36VarlenDynamicPersistentTileSchedulerILi128ELi112ELi256ELi256ELb1ELb1ELb0ELb0ELb1ELb1EEEEEEEEEvNT_6ParamsE:
        .type           _ZN7cutlass13device_kernelIN5flash19enable_sm80_to_sm89INS1_16FlashAttnFwdSm80INS1_25CollectiveMainloopFwdSm80ILi8ELi1ELb1EN4cute5tupleIJNS5_1CILi128EEENS7_ILi112EEES8_EEELi128ENS_6half_tEfNS_4arch4Sm80ELb0ELb0ELb1ELb1ELb1ELb1ELb1ELb1EEENS1_21CollectiveEpilogueFwdINS6_IJS8_S8_S9_EEENS6_IJNS7_ILi1EEESH_SH_EEESB_SD_Li256ELb1ELb1ELb1ELb0EEENS1_36VarlenDynamicPersistentTileSchedulerILi128ELi112ELi256ELi256ELb1ELb1ELb0ELb0ELb1ELb1EEEEEEEEEvNT_6ParamsE,@function
        .size           _ZN7cutlass13device_kernelIN5flash19enable_sm80_to_sm89INS1_16FlashAttnFwdSm80INS1_25CollectiveMainloopFwdSm80ILi8ELi1ELb1EN4cute5tupleIJNS5_1CILi128EEENS7_ILi112EEES8_EEELi128ENS_6half_tEfNS_4arch4Sm80ELb0ELb0ELb1ELb1ELb1ELb1ELb1ELb1EEENS1_21CollectiveEpilogueFwdINS6_IJS8_S8_S9_EEENS6_IJNS7_ILi1EEESH_SH_EEESB_SD_Li256ELb1ELb1ELb1ELb0EEENS1_36VarlenDynamicPersistentTileSchedulerILi128ELi112ELi256ELi256ELb1ELb1ELb0ELb0ELb1ELb1EEEEEEEEEvNT_6ParamsE,(.L_x_17 - _ZN7cutlass13device_kernelIN5flash19enable_sm80_to_sm89INS1_16FlashAttnFwdSm80INS1_25CollectiveMainloopFwdSm80ILi8ELi1ELb1EN4cute5tupleIJNS5_1CILi128EEENS7_ILi112EEES8_EEELi128ENS_6half_tEfNS_4arch4Sm80ELb0ELb0ELb1ELb1ELb1ELb1ELb1ELb1EEENS1_21CollectiveEpilogueFwdINS6_IJS8_S8_S9_EEENS6_IJNS7_ILi1EEESH_SH_EEESB_SD_Li256ELb1ELb1ELb1ELb0EEENS1_36VarlenDynamicPersistentTileSchedulerILi128ELi112ELi256ELi256ELb1ELb1ELb0ELb0ELb1ELb1EEEEEEEEEvNT_6ParamsE)
        .other          _ZN7cutlass13device_kernelIN5flash19enable_sm80_to_sm89INS1_16FlashAttnFwdSm80INS1_25CollectiveMainloopFwdSm80ILi8ELi1ELb1EN4cute5tupleIJNS5_1CILi128EEENS7_ILi112EEES8_EEELi128ENS_6half_tEfNS_4arch4Sm80ELb0ELb0ELb1ELb1ELb1ELb1ELb1ELb1EEENS1_21CollectiveEpilogueFwdINS6_IJS8_S8_S9_EEENS6_IJNS7_ILi1EEESH_SH_EEESB_SD_Li256ELb1ELb1ELb1ELb0EEENS1_36VarlenDynamicPersistentTileSchedulerILi128ELi112ELi256ELi256ELb1ELb1ELb0ELb0ELb1ELb1EEEEEEEEEvNT_6ParamsE,@"STO_CUDA_ENTRY STV_DEFAULT"
_ZN7cutlass13device_kernelIN5flash19enable_sm80_to_sm89INS1_16FlashAttnFwdSm80INS1_25CollectiveMainloopFwdSm80ILi8ELi1ELb1EN4cute5tupleIJNS5_1CILi128EEENS7_ILi112EEES8_EEELi128ENS_6half_tEfNS_4arch4Sm80ELb0ELb0ELb1ELb1ELb1ELb1ELb1ELb1EEENS1_21CollectiveEpilogueFwdINS6_IJS8_S8_S9_EEENS6_IJNS7_ILi1EEESH_SH_EEESB_SD_Li256ELb1ELb1ELb1ELb0EEENS1_36VarlenDynamicPersistentTileSchedulerILi128ELi112ELi256ELi256ELb1ELb1ELb0ELb0ELb1ELb1EEEEEEEEEvNT_6ParamsE:
[----:B------:R-:W-:Y:S01]  /*0000*/  LDC R1, c[0x0][0x37c] ;  /* 0x0000df00ff017b82 */ /* 0x000fe20000000800 */
[----:B------:R-:W-:Y:S05]  /*0010*/  EXIT ;  /* 0x000000000000794d */ /* 0x000fea0003800000 */
.L_x_5:
        /* <DEDUP_REMOVED lines=14> */
.L_x_17:


//--------------------- .text._ZN7cutlass13device_kernelIN5flash19enable_sm80_to_sm89INS1_16FlashAttnFwdSm80INS1_25CollectiveMainloopFwdSm80ILi4ELi1ELb0EN4cute5tupleIJNS5_1CILi128EEENS7_ILi48EEES8_EEELi128ENS_6half_tEfNS_4arch4Sm80ELb0ELb1ELb1ELb0ELb1ELb0ELb1ELb1EEENS1_21CollectiveEpilogueFwdINS6_IJS8_S8_S9_EEENS6_IJNS7_ILi1EEESH_SH_EEESB_SD_Li128ELb0ELb1ELb1ELb0EEENS1_19SingleTileSchedulerILb0ELb1ELb1ELi128EEEEEEEEEvNT_6ParamsE --------------------------
	.section	.text._ZN7cutlass13device_kernelIN5flash19enable_sm80_to_sm89INS1_16FlashAttnFwdSm80INS1_25CollectiveMainloopFwdSm80ILi4ELi1ELb0EN4cute5tupleIJNS5_1CILi128EEENS7_ILi48EEES8_EEELi128ENS_6half_tEfNS_4arch4Sm80ELb0ELb1ELb1ELb0ELb1ELb0ELb1ELb1EEENS1_21CollectiveEpilogueFwdINS6_IJS8_S8_S9_EEENS6_IJNS7_ILi1EEESH_SH_EEESB_SD_Li128ELb0ELb1ELb1ELb0EEENS1_19SingleTileSchedulerILb0ELb1ELb1ELi128EEEEEEEEEvNT_6ParamsE,"ax",@progbits
	.align	128
.text._ZN7cutlass13device_kernelIN5flash19enable_sm80_to_sm89INS1_16FlashAttnFwdSm80INS1_25CollectiveMainloopFwdSm80ILi4ELi1ELb0EN4cute5tupleIJNS5_1CILi128EEENS7_ILi48EEES8_EEELi128ENS_6half_tEfNS_4arch4Sm80ELb0ELb1ELb1ELb0ELb1ELb0ELb1ELb1EEENS1_21CollectiveEpilogueFwdINS6_IJS8_S8_S9_EEENS6_IJNS7_ILi1EEESH_SH_EEESB_SD_Li128ELb0ELb1ELb1ELb0EEENS1_19SingleTileSchedulerILb0ELb1ELb1ELi128EEEEEEEEEvNT_6ParamsE:
        .type           _ZN7cutlass13device_kernelIN5flash19enable_sm80_to_sm89INS1_16FlashAttnFwdSm80INS1_25CollectiveMainloopFwdSm80ILi4ELi1ELb0EN4cute5tupleIJNS5_1CILi128EEENS7_ILi48EEES8_EEELi128ENS_6half_tEfNS_4arch4Sm80ELb0ELb1ELb1ELb0ELb1ELb0ELb1ELb1EEENS1_21CollectiveEpilogueFwdINS6_IJS8_S8_S9_EEENS6_IJNS7_ILi1EEESH_SH_EEESB_SD_Li128ELb0ELb1ELb1ELb0EEENS1_19SingleTileSchedulerILb0ELb1ELb1ELi128EEEEEEEEEvNT_6ParamsE,@function
        .size           _ZN7cutlass13device_kernelIN5flash19enable_sm80_to_sm89INS1_16FlashAttnFwdSm80INS1_25CollectiveMainloopFwdSm80ILi4ELi1ELb0EN4cute5tupleIJNS5_1CILi128EEENS7_ILi48EEES8_EEELi128ENS_6half_tEfNS_4arch4Sm80ELb0ELb1ELb1ELb0ELb1ELb0ELb1ELb1EEENS1_21CollectiveEpilogueFwdINS6_IJS8_S8_S9_EEENS6_IJNS7_ILi1EEESH_SH_EEESB_SD_Li128ELb0ELb1ELb1ELb0EEENS1_19SingleTileSchedulerILb0ELb1ELb1ELi128EEEEEEEEEvNT_6ParamsE,(.L_x_18 - _ZN7cutlass13device_kernelIN5flash19enable_sm80_to_sm89INS1_16FlashAttnFwdSm80INS1_25CollectiveMainloopFwdSm80ILi4ELi1ELb0EN4cute5tupleIJNS5_1CILi128EEENS7_ILi48EEES8_EEELi128ENS_6half_tEfNS_4arch4Sm80ELb0ELb1ELb1ELb0ELb1ELb0ELb1ELb1EEENS1_21CollectiveEpilogueFwdINS6_IJS8_S8_S9_EEENS6_IJNS7_ILi1EEESH_SH_EEESB_SD_Li128ELb0ELb1ELb1ELb0EEENS1_19SingleTileSchedulerILb0ELb1ELb1ELi128EEEEEEEEEvNT_6ParamsE)
        .other          _ZN7cutlass13device_kernelIN5flash19enable_sm80_to_sm89INS1_16FlashAttnFwdSm80INS1_25CollectiveMainloopFwdSm80ILi4ELi1ELb0EN4cute5tupleIJNS5_1CILi128EEENS7_ILi48EEES8_EEELi128ENS_6half_tEfNS_4arch4Sm80ELb0ELb1ELb1ELb0ELb1ELb0ELb1ELb1EEENS1_21CollectiveEpilogueFwdINS6_IJS8_S8_S9_EEENS6_IJNS7_ILi1EEESH_SH_EEESB_SD_Li128ELb0ELb1ELb1ELb0EEENS1_19SingleTileSchedulerILb0ELb1ELb1ELi128EEEEEEEEEvNT_6ParamsE,@"STO_CUDA_ENTRY STV_DEFAULT"
_ZN7cutlass13device_kernelIN5flash19enable_sm80_to_sm89INS1_16FlashAttnFwdSm80INS1_25CollectiveMainloopFwdSm80ILi4ELi1ELb0EN4cute5tupleIJNS5_1CILi128EEENS7_ILi48EEES8_EEELi128ENS_6half_tEfNS_4arch4Sm80ELb0ELb1ELb1ELb0ELb1ELb0ELb1ELb1EEENS1_21CollectiveEpilogueFwdINS6_IJS8_S8_S9_EEENS6_IJNS7_ILi1EEESH_SH_EEESB_SD_Li128ELb0ELb1ELb1ELb0EEENS1_19SingleTileSchedulerILb0ELb1ELb1ELi128EEEEEEEEEvNT_6ParamsE:
[----:B------:R-:W-:Y:S01]  /*0000*/  LDC R1, c[0x0][0x37c] ;  /* 0x0000df00ff017b82 */ /* 0x000fe20000000800 */
[----:B------:R-:W-:Y:S05]  /*0010*/  EXIT ;  /* 0x000000000000794d */ /* 0x000fea0003800000 */
.L_x_6:
        /* <DEDUP_REMOVED lines=14> */
.L_x_18:


//--------------------- .text._ZN7cutlass13device_kernelIN5flash19enable_sm80_to_sm89INS1_16FlashAttnFwdSm80INS1_25CollectiveMainloopFwdSm80ILi8ELi1ELb1EN4cute5tupleIJNS5_1CILi128EEENS7_ILi96EEES8_EEELi128ENS_6half_tEfNS_4arch4Sm80ELb0ELb1ELb1ELb1ELb1ELb0ELb1ELb1EEENS1_21CollectiveEpilogueFwdINS6_IJS8_S8_S9_EEENS6_IJNS7_ILi1EEESH_SH_EEESB_SD_Li256ELb1ELb1ELb1ELb0EEENS1_36VarlenDynamicPersistentTileSchedulerILi128ELi96ELi256ELi256ELb1ELb1ELb0ELb1ELb0ELb1EEEEEEEEEvNT_6ParamsE --------------------------
	.section	.text._ZN7cutlass13device_kernelIN5flash19enable_sm80_to_sm89INS1_16FlashAttnFwdSm80INS1_25CollectiveMainloopFwdSm80ILi8ELi1ELb1EN4cute5tupleIJNS5_1CILi128EEENS7_ILi96EEES8_EEELi128ENS_6half_tEfNS_4arch4Sm80ELb0ELb1ELb1ELb1ELb1ELb0ELb1ELb1EEENS1_21CollectiveEpilogueFwdINS6_IJS8_S8_S9_EEENS6_IJNS7_ILi1EEESH_SH_EEESB_SD_Li256ELb1ELb1ELb1ELb0EEENS1_36VarlenDynamicPersistentTileSchedulerILi128ELi96ELi256ELi256ELb1ELb1ELb0ELb1ELb0ELb1EEEEEEEEEvNT_6ParamsE,"ax",@progbits
	.align	128
.text._ZN7cutlass13device_kernelIN5flash19enable_sm80_to_sm89INS1_16FlashAttnFwdSm80INS1_25CollectiveMainloopFwdSm80ILi8ELi1ELb1EN4cute5tupleIJNS5_1CILi128EEENS7_ILi96EEES8_EEELi128ENS_6half_tEfNS_4arch4Sm80ELb0ELb1ELb1ELb1ELb1ELb0ELb1ELb1EEENS1_21CollectiveEpilogueFwdINS6_IJS8_S8_S9_EEENS6_IJNS7_ILi1EEESH_SH_EEESB_SD_Li256ELb1ELb1ELb1ELb0EEENS1_36VarlenDynamicPersistentTileSchedulerILi128ELi96ELi256ELi256ELb1ELb1ELb0ELb1ELb0ELb1EEEEEEEEEvNT_6ParamsE:
        .type           _ZN7cutlass13device_kernelIN5flash19enable_sm80_to_sm89INS1_16FlashAttnFwdSm80INS1_25CollectiveMainloopFwdSm80ILi8ELi1ELb1EN4cute5tupleIJNS5_1CILi128EEENS7_ILi96EEES8_EEELi128ENS_6half_tEfNS_4arch4Sm80ELb0ELb1ELb1ELb1ELb1ELb0ELb1ELb1EEENS1_21CollectiveEpilogueFwdINS6_IJS8_S8_S9_EEENS6_IJNS7_ILi1EEESH_SH_EEESB_SD_Li256ELb1ELb1ELb1ELb0EEENS1_36VarlenDynamicPersistentTileSchedulerILi128ELi96ELi256ELi256ELb1ELb1ELb0ELb1ELb0ELb1EEEEEEEEEvNT_6ParamsE,@function
        .size           _ZN7cutlass13device_kernelIN5flash19enable_sm80_to_sm89INS1_16FlashAttnFwdSm80INS1_25CollectiveMainloopFwdSm80ILi8ELi1ELb1EN4cute5tupleIJNS5_1CILi128EEENS7_ILi96EEES8_EEELi128ENS_6half_tEfNS_4arch4Sm80ELb0ELb1ELb1ELb1ELb1ELb0ELb1ELb1EEENS1_21CollectiveEpilogueFwdINS6_IJS8_S8_S9_EEENS6_IJNS7_ILi1EEESH_SH_EEESB_SD_Li256ELb1ELb1ELb1ELb0EEENS1_36VarlenDynamicPersistentTileSchedulerILi128ELi96ELi256ELi256ELb1ELb1ELb0ELb1ELb0ELb1EEEEEEEEEvNT_6ParamsE,(.L_x_19 - _ZN7cutlass13device_kernelIN5flash19enable_sm80_to_sm89INS1_16FlashAttnFwdSm80INS1_25CollectiveMainloopFwdSm80ILi8ELi1ELb1EN4cute5tupleIJNS5_1CILi128EEENS7_ILi96EEES8_EEELi128ENS_6half_tEfNS_4arch4Sm80ELb0ELb1ELb1ELb1ELb1ELb0ELb1ELb1EEENS1_21CollectiveEpilogueFwdINS6_IJS8_S8_S9_EEENS6_IJNS7_ILi1EEESH_SH_EEESB_SD_Li256ELb1ELb1ELb1ELb0EEENS1_36VarlenDynamicPersistentTileSchedulerILi128ELi96ELi256ELi256ELb1ELb1ELb0ELb1ELb0ELb1EEEEEEEEEvNT_6ParamsE)
        .other          _ZN7cutlass13device_kernelIN5flash19enable_sm80_to_sm89INS1_16FlashAttnFwdSm80INS1_25CollectiveMainloopFwdSm80ILi8ELi1ELb1EN4cute5tupleIJNS5_1CILi128EEENS7_ILi96EEES8_EEELi128ENS_6half_tEfNS_4arch4Sm80ELb0ELb1ELb1ELb1ELb1ELb0ELb1ELb1EEENS1_21CollectiveEpilogueFwdINS6_IJS8_S8_S9_EEENS6_IJNS7_ILi1EEESH_SH_EEESB_SD_Li256ELb1ELb1ELb1ELb0EEENS1_36VarlenDynamicPersistentTileSchedulerILi128ELi96ELi256ELi256ELb1ELb1ELb0ELb1ELb0ELb1EEEEEEEEEvNT_6ParamsE,@"STO_CUDA_ENTRY STV_DEFAULT"
_ZN7cutlass13device_kernelIN5flash19enable_sm80_to_sm89INS1_16FlashAttnFwdSm80INS1_25CollectiveMainloopFwdSm80ILi8ELi1ELb1EN4cute5tupleIJNS5_1CILi128EEENS7_ILi96EEES8_EEELi128ENS_6half_tEfNS_4arch4Sm80ELb0ELb1ELb1ELb1ELb1ELb0ELb1ELb1EEENS1_21CollectiveEpilogueFwdINS6_IJS8_S8_S9_EEENS6_IJNS7_ILi1EEESH_SH_EEESB_SD_Li256ELb1ELb1ELb1ELb0EEENS1_36VarlenDynamicPersistentTileSchedulerILi128ELi96ELi256ELi256ELb1ELb1ELb0ELb1ELb0ELb1EEEEEEEEEvNT_6ParamsE:
[----:B------:R-:W-:Y:S01]  /*0000*/  LDC R1, c[0x0][0x37c] ;  /* 0x0000df00ff017b82 */ /* 0x000fe20000000800 */
[----:B------:R-:W-:Y:S05]  /*0010*/  EXIT ;  /* 0x000000000000794d */ /* 0x000fea0003800000 */
.L_x_7:
        /* <DEDUP_REMOVED lines=14> */
.L_x_19:


//--------------------- .text._ZN7cutlass13device_kernelIN5flash19enable_sm80_to_sm89INS1_16FlashAttnFwdSm80INS1_25CollectiveMainloopFwdSm80ILi8ELi1ELb1EN4cute5tupleIJNS5_1CILi128EEENS7_ILi96EEES8_EEELi128ENS_6half_tEfNS_4arch4Sm80ELb0ELb1ELb1ELb1ELb1ELb1ELb1ELb1EEENS1_21CollectiveEpilogueFwdINS6_IJS8_S8_S9_EEENS6_IJNS7_ILi1EEESH_SH_EEESB_SD_Li256ELb1ELb1ELb1ELb0EEENS1_36VarlenDynamicPersistentTileSchedulerILi128ELi96ELi256ELi256ELb1ELb1ELb0ELb1ELb0ELb1EEEEEEEEEvNT_6ParamsE --------------------------
	.section	.text._ZN7cutlass13device_kernelIN5flash19enable_sm80_to_sm89INS1_16FlashAttnFwdSm80INS1_25CollectiveMainloopFwdSm80ILi8ELi1ELb1EN4cute5tupleIJNS5_1CILi128EEENS7_ILi96EEES8_EEELi128ENS_6half_tEfNS_4arch4Sm80ELb0ELb1ELb1ELb1ELb1ELb1ELb1ELb1EEENS1_21CollectiveEpilogueFwdINS6_IJS8_S8_S9_EEENS6_IJNS7_ILi1EEESH_SH_EEESB_SD_Li256ELb1ELb1ELb1ELb0EEENS1_36VarlenDynamicPersistentTileSchedulerILi128ELi96ELi256ELi256ELb1ELb1ELb0ELb1ELb0ELb1EEEEEEEEEvNT_6ParamsE,"ax",@progbits
	.align	128
.text._ZN7cutlass13device_kernelIN5flash19enable_sm80_to_sm89INS1_16FlashAttnFwdSm80INS1_25CollectiveMainloopFwdSm80ILi8ELi1ELb1EN4cute5tupleIJNS5_1CILi128EEENS7_ILi96EEES8_EEELi128ENS_6half_tEfNS_4arch4Sm80ELb0ELb1ELb1ELb1ELb1ELb1ELb1ELb1EEENS1_21CollectiveEpilogueFwdINS6_IJS8_S8_S9_EEENS6_IJNS7_ILi1EEESH_SH_EEESB_SD_Li256ELb1ELb1ELb1ELb0EEENS1_36VarlenDynamicPersistentTileSchedulerILi128ELi96ELi256ELi256ELb1ELb1ELb0ELb1ELb0ELb1EEEEEEEEEvNT_6ParamsE:
        .type           _ZN7cutlass13device_kernelIN5flash19enable_sm80_to_sm89INS1_16FlashAttnFwdSm80INS1_25CollectiveMainloopFwdSm80ILi8ELi1ELb1EN4cute5tupleIJNS5_1CILi128EEENS7_ILi96EEES8_EEELi128ENS_6half_tEfNS_4arch4Sm80ELb0ELb1ELb1ELb1ELb1ELb1ELb1ELb1EEENS1_21CollectiveEpilogueFwdINS6_IJS8_S8_S9_EEENS6_IJNS7_ILi1EEESH_SH_EEESB_SD_Li256ELb1ELb1ELb1ELb0EEENS1_36VarlenDynamicPersistentTileSchedulerILi128ELi96ELi256ELi256ELb1ELb1ELb0ELb1ELb0ELb1EEEEEEEEEvNT_6ParamsE,@function
        .size           _ZN7cutlass13device_kernelIN5flash19enable_sm80_to_sm89INS1_16FlashAttnFwdSm80INS1_25CollectiveMainloopFwdSm80ILi8ELi1ELb1EN4cute5tupleIJNS5_1CILi128EEENS7_ILi96EEES8_EEELi128ENS_6half_tEfNS_4arch4Sm80ELb0ELb1ELb1ELb1ELb1ELb1ELb1ELb1EEENS1_21CollectiveEpilogueFwdINS6_IJS8_S8_S9_EEENS6_IJNS7_ILi1EEESH_SH_EEESB_SD_Li256ELb1ELb1ELb1ELb0EEENS1_36VarlenDynamicPersistentTileSchedulerILi128ELi96ELi256ELi256ELb1ELb1ELb0ELb1ELb0ELb1EEEEEEEEEvNT_6ParamsE,(.L_x_20 - _ZN7cutlass13device_kernelIN5flash19enable_sm80_to_sm89INS1_16FlashAttnFwdSm80INS1_25CollectiveMainloopFwdSm80ILi8ELi1ELb1EN4cute5tupleIJNS5_1CILi128EEENS7_ILi96EEES8_EEELi128ENS_6half_tEfNS_4arch4Sm80ELb0ELb1ELb1ELb1ELb1ELb1ELb1ELb1EEENS1_21CollectiveEpilogueFwdINS6_IJS8_S8_S9_EEENS6_IJNS7_ILi1EEESH_SH_EEESB_SD_Li256ELb1ELb1ELb1ELb0EEENS1_36VarlenDynamicPersistentTileSchedulerILi128ELi96ELi256ELi256ELb1ELb1ELb0ELb1ELb0ELb1EEEEEEEEEvNT_6ParamsE)
        .other          _ZN7cutlass13device_kernelIN5flash19enable_sm80_to_sm89INS1_16FlashAttnFwdSm80INS1_25CollectiveMainloopFwdSm80ILi8ELi1ELb1EN4cute5tupleIJNS5_1CILi128EEENS7_ILi96EEES8_EEELi128ENS_6half_tEfNS_4arch4Sm80ELb0ELb1ELb1ELb1ELb1ELb1ELb1ELb1EEENS1_21CollectiveEpilogueFwdINS6_IJS8_S8_S9_EEENS6_IJNS7_ILi1EEESH_SH_EEESB_SD_Li256ELb1ELb1ELb1ELb0EEENS1_36VarlenDynamicPersistentTileSchedulerILi128ELi96ELi256ELi256ELb1ELb1ELb0ELb1ELb0ELb1EEEEEEEEEvNT_6ParamsE,@"STO_CUDA_ENTRY STV_DEFAULT"
_ZN7cutlass13device_kernelIN5flash19enable_sm80_to_sm89INS1_16FlashAttnFwdSm80INS1_25CollectiveMainloopFwdSm80ILi8ELi1ELb1EN4cute5tupleIJNS5_1CILi128EEENS7_ILi96EEES8_EEELi128ENS_6half_tEfNS_4arch4Sm80ELb0ELb1ELb1ELb1ELb1ELb1ELb1ELb1EEENS1_21CollectiveEpilogueFwdINS6_IJS8_S8_S9_EEENS6_IJNS7_ILi1EEESH_SH_EEESB_SD_Li256ELb1ELb1ELb1ELb0EEENS1_36VarlenDynamicPersistentTileSchedulerILi128ELi96ELi256ELi256ELb1ELb1ELb0ELb1ELb0ELb1EEEEEEEEEvNT_6ParamsE:
[----:B------:R-:W-:Y:S01]  /*0000*/  LDC R1, c[0x0][0x37c] ;  /* 0x0000df00ff017b82 */ /* 0x000fe20000000800 */
[----:B------:R-:W-:Y:S05]  /*0010*/  EXIT ;  /* 0x000000000000794d */ /* 0x000fea0003800000 */
.L_x_8:
        /* <DEDUP_REMOVED lines=14> */
.L_x_20:


//--------------------- .text._ZN7cutlass13device_kernelIN5flash19enable_sm80_to_sm89INS1_16FlashAttnFwdSm80INS1_25CollectiveMainloopFwdSm80ILi4ELi1ELb0EN4cute5tupleIJNS5_1CILi128EEENS7_ILi64EEES8_EEELi128ENS_6half_tEfNS_4arch4Sm80ELb1ELb0ELb1ELb0ELb1ELb0ELb1ELb1EEENS1_21CollectiveEpilogueFwdINS6_IJS8_S8_S9_EEENS6_IJNS7_ILi1EEESH_SH_EEESB_SD_Li128ELb0ELb1ELb1ELb0EEENS1_30DynamicPersistentTileSchedulerILi128ELi128ELb1ELb1ELb0EEEEEEEEEvNT_6ParamsE --------------------------
	.section	.text._ZN7cutlass13device_kernelIN5flash19enable_sm80_to_sm89INS1_16FlashAttnFwdSm80INS1_25CollectiveMainloopFwdSm80ILi4ELi1ELb0EN4cute5tupleIJNS5_1CILi128EEENS7_ILi64EEES8_EEELi128ENS_6half_tEfNS_4arch4Sm80ELb1ELb0ELb1ELb0ELb1ELb0ELb1ELb1EEENS1_21CollectiveEpilogueFwdINS6_IJS8_S8_S9_EEENS6_IJNS7_ILi1EEESH_SH_EEESB_SD_Li128ELb0ELb1ELb1ELb0EEENS1_30DynamicPersistentTileSchedulerILi128ELi128ELb1ELb1ELb0EEEEEEEEEvNT_6ParamsE,"ax",@progbits
	.align	128
.text._ZN7cutlass13device_kernelIN5flash19enable_sm80_to_sm89INS1_16FlashAttnFwdSm80INS1_25CollectiveMainloopFwdSm80ILi4ELi1ELb0EN4cute5tupleIJNS5_1CILi128EEENS7_ILi64EEES8_EEELi128ENS_6half_tEfNS_4arch4Sm80ELb1ELb0ELb1ELb0ELb1ELb0ELb1ELb1EEENS1_21CollectiveEpilogueFwdINS6_IJS8_S8_S9_EEENS6_IJNS7_ILi1EEESH_SH_EEESB_SD_Li128ELb0ELb1ELb1ELb0EEENS1_30DynamicPersistentTileSchedulerILi128ELi128ELb1ELb1ELb0EEEEEEEEEvNT_6ParamsE:
        .type           _ZN7cutlass13device_kernelIN5flash19enable_sm80_to_sm89INS1_16FlashAttnFwdSm80INS1_25CollectiveMainloopFwdSm80ILi4ELi1ELb0EN4cute5tupleIJNS5_1CILi128EEENS7_ILi64EEES8_EEELi128ENS_6half_tEfNS_4arch4Sm80ELb1ELb0ELb1ELb0ELb1ELb0ELb1ELb1EEENS1_21CollectiveEpilogueFwdINS6_IJS8_S8_S9_EEENS6_IJNS7_ILi1EEESH_SH_EEESB_SD_Li128ELb0ELb1ELb1ELb0EEENS1_30DynamicPersistentTileSchedulerILi128ELi128ELb1ELb1ELb0EEEEEEEEEvNT_6ParamsE,@function
        .size           _ZN7cutlass13device_kernelIN5flash19enable_sm80_to_sm89INS1_16FlashAttnFwdSm80INS1_25CollectiveMainloopFwdSm80ILi4ELi1ELb0EN4cute5tupleIJNS5_1CILi128EEENS7_ILi64EEES8_EEELi128ENS_6half_tEfNS_4arch4Sm80ELb1ELb0ELb1ELb0ELb1ELb0ELb1ELb1EEENS1_21CollectiveEpilogueFwdINS6_IJS8_S8_S9_EEENS6_IJNS7_ILi1EEESH_SH_EEESB_SD_Li128ELb0ELb1ELb1ELb0EEENS1_30DynamicPersistentTileSchedulerILi128ELi128ELb1ELb1ELb0EEEEEEEEEvNT_6ParamsE,(.L_x_21 - _ZN7cutlass13device_kernelIN5flash19enable_sm80_to_sm89INS1_16FlashAttnFwdSm80INS1_25CollectiveMainloopFwdSm80ILi4ELi1ELb0EN4cute5tupleIJNS5_1CILi128EEENS7_ILi64EEES8_EEELi128ENS_6half_tEfNS_4arch4Sm80ELb1ELb0ELb1ELb0ELb1ELb0ELb1ELb1EEENS1_21CollectiveEpilogueFwdINS6_IJS8_S8_S9_EEENS6_IJNS7_ILi1EEESH_SH_EEESB_SD_Li128ELb0ELb1ELb1ELb0EEENS1_30DynamicPersistentTileSchedulerILi128ELi128ELb1ELb1ELb0EEEEEEEEEvNT_6ParamsE)
        .other          _ZN7cutlass13device_kernelIN5flash19enable_sm80_to_sm89INS1_16FlashAttnFwdSm80INS1_25CollectiveMainloopFwdSm80ILi4ELi1ELb0EN4cute5tupleIJNS5_1CILi128EEENS7_ILi64EEES8_EEELi128ENS_6half_tEfNS_4arch4Sm80ELb1ELb0ELb1ELb0ELb1ELb0ELb1ELb1EEENS1_21CollectiveEpilogueFwdINS6_IJS8_S8_S9_EEENS6_IJNS7_ILi1EEESH_SH_EEESB_SD_Li128ELb0ELb1ELb1ELb0EEENS1_30DynamicPersistentTileSchedulerILi128ELi128ELb1ELb1ELb0EEEEEEEEEvNT_6ParamsE,@"STO_CUDA_ENTRY STV_DEFAULT"
_ZN7cutlass13device_kernelIN5flash19enable_sm80_to_sm89INS1_16FlashAttnFwdSm80INS1_25CollectiveMainloopFwdSm80ILi4ELi1ELb0EN4cute5tupleIJNS5_1CILi128EEENS7_ILi64EEES8_EEELi128ENS_6half_tEfNS_4arch4Sm80ELb1ELb0ELb1ELb0ELb1ELb0ELb1ELb1EEENS1_21CollectiveEpilogueFwdINS6_IJS8_S8_S9_EEENS6_IJNS7_ILi1EEESH_SH_EEESB_SD_Li128ELb0ELb1ELb1ELb0EEENS1_30DynamicPersistentTileSchedulerILi128ELi128ELb1ELb1ELb0EEEEEEEEEvNT_6ParamsE:
[----:B------:R-:W-:Y:S01]  /*0000*/  LDC R1, c[0x0][0x37c] ;  /* 0x0000df00ff017b82 */ /* 0x000fe20000000800 */
[----:B------:R-:W-:Y:S05]  /*0010*/  EXIT ;  /* 0x000000000000794d */ /* 0x000fea0003800000 */
.L_x_9:
        /* <DEDUP_REMOVED lines=14> */
.L_x_21:


//--------------------- .text._ZN7cutlass13device_kernelIN5flash19enable_sm80_to_sm89INS1_16FlashAttnFwdSm80INS1_25CollectiveMainloopFwdSm80ILi8ELi1ELb1EN4cute5tupleIJNS5_1CILi128EEENS7_ILi112EEES8_EEELi128ENS_6half_tEfNS_4arch4Sm80ELb1ELb0ELb1ELb1ELb1ELb0ELb1ELb1EEENS1_21CollectiveEpilogueFwdINS6_IJS8_S8_S9_EEENS6_IJNS7_ILi1EEESH_SH_EEESB_SD_Li256ELb1ELb1ELb1ELb0EEENS1_36VarlenDynamicPersistentTileSchedulerILi128ELi112ELi256ELi256ELb1ELb1ELb0ELb1ELb1ELb1EEEEEEEEEvNT_6ParamsE --------------------------
	.section	.text._ZN7cutlass13device_kernelIN5flash19enable_sm80_to_sm89INS1_16FlashAttnFwdSm80INS1_25CollectiveMainloopFwdSm80ILi8ELi1ELb1EN4cute5tupleIJNS5_1CILi128EEENS7_ILi112EEES8_EEELi128ENS_6half_tEfNS_4arch4Sm80ELb1ELb0ELb1ELb1ELb1ELb0ELb1ELb1EEENS1_21CollectiveEpilogueFwdINS6_IJS8_S8_S9_EEENS6_IJNS7_ILi1EEESH_SH_EEESB_SD_Li256ELb1ELb1ELb1ELb0EEENS1_36VarlenDynamicPersistentTileSchedulerILi128ELi112ELi256ELi256ELb1ELb1ELb0ELb1ELb1ELb1EEEEEEEEEvNT_6ParamsE,"ax",@progbits
	.align	128
.text._ZN7cutlass13device_kernelIN5flash19enable_sm80_to_sm89INS1_16FlashAttnFwdSm80INS1_25CollectiveMainloopFwdSm80ILi8ELi1ELb1EN4cute5tupleIJNS5_1CILi128EEENS7_ILi112EEES8_EEELi128ENS_6half_tEfNS_4arch4Sm80ELb1ELb0ELb1ELb1ELb1ELb0ELb1ELb1EEENS1_21CollectiveEpilogueFwdINS6_IJS8_S8_S9_EEENS6_IJNS7_ILi1EEESH_SH_EEESB_SD_Li256ELb1ELb1ELb1ELb0EEENS1_36VarlenDynamicPersistentTileSchedulerILi128ELi112ELi256ELi256ELb1ELb1ELb0ELb1ELb1ELb1EEEEEEEEEvNT_6ParamsE:
        .type           _ZN7cutlass13device_kernelIN5flash19enable_sm80_to_sm89INS1_16FlashAttnFwdSm80INS1_25CollectiveMainloopFwdSm80ILi8ELi1ELb1EN4cute5tupleIJNS5_1CILi128EEENS7_ILi112EEES8_EEELi128ENS_6half_tEfNS_4arch4Sm80ELb1ELb0ELb1ELb1ELb1ELb0ELb1ELb1EEENS1_21CollectiveEpilogueFwdINS6_IJS8_S8_S9_EEENS6_IJNS7_ILi1EEESH_SH_EEESB_SD_Li256ELb1ELb1ELb1ELb0EEENS1_36VarlenDynamicPersistentTileSchedulerILi128ELi112ELi256ELi256ELb1ELb1ELb0ELb1ELb1ELb1EEEEEEEEEvNT_6ParamsE,@function
        .size           _ZN7cutlass13device_kernelIN5flash19enable_sm80_to_sm89INS1_16FlashAttnFwdSm80INS1_25CollectiveMainloopFwdSm80ILi8ELi1ELb1EN4cute5tupleIJNS5_1CILi128EEENS7_ILi112EEES8_EEELi128ENS_6half_tEfNS_4arch4Sm80ELb1ELb0ELb1ELb1ELb1ELb0ELb1ELb1EEENS1_21CollectiveEpilogueFwdINS6_IJS8_S8_S9_EEENS6_IJNS7_ILi1EEESH_SH_EEESB_SD_Li256ELb1ELb1ELb1ELb0EEENS1_36VarlenDynamicPersistentTileSchedulerILi128ELi112ELi256ELi256ELb1ELb1ELb0ELb1ELb1ELb1EEEEEEEEEvNT_6ParamsE,(.L_x_22 - _ZN7cutlass13device_kernelIN5flash19enable_sm80_to_sm89INS1_16FlashAttnFwdSm80INS1_25CollectiveMainloopFwdSm80ILi8ELi1ELb1EN4cute5tupleIJNS5_1CILi128EEENS7_ILi112EEES8_EEELi128ENS_6half_tEfNS_4arch4Sm80ELb1ELb0ELb1ELb1ELb1ELb0ELb1ELb1EEENS1_21CollectiveEpilogueFwdINS6_IJS8_S8_S9_EEENS6_IJNS7_ILi1EEESH_SH_EEESB_SD_Li256ELb1ELb1ELb1ELb0EEENS1_36VarlenDynamicPersistentTileSchedulerILi128ELi112ELi256ELi256ELb1ELb1ELb0ELb1ELb1ELb1EEEEEEEEEvNT_6ParamsE)
        .other          _ZN7cutlass13device_kernelIN5flash19enable_sm80_to_sm89INS1_16FlashAttnFwdSm80INS1_25CollectiveMainloopFwdSm80ILi8ELi1ELb1EN4cute5tupleIJNS5_1CILi128EEENS7_ILi112EEES8_EEELi128ENS_6half_tEfNS_4arch4Sm80ELb1ELb0ELb1ELb1ELb1ELb0ELb1ELb1EEENS1_21CollectiveEpilogueFwdINS6_IJS8_S8_S9_EEENS6_IJNS7_ILi1EEESH_SH_EEESB_SD_Li256ELb1ELb1ELb1ELb0EEENS1_36VarlenDynamicPersistentTileSchedulerILi128ELi112ELi256ELi256ELb1ELb1ELb0ELb1ELb1ELb1EEEEEEEEEvNT_6ParamsE,@"STO_CUDA_ENTRY STV_DEFAULT"
_ZN7cutlass13device_kernelIN5flash19enable_sm80_to_sm89INS1_16FlashAttnFwdSm80INS1_25CollectiveMainloopFwdSm80ILi8ELi1ELb1EN4cute5tupleIJNS5_1CILi128EEENS7_ILi112EEES8_EEELi128ENS_6half_tEfNS_4arch4Sm80ELb1ELb0ELb1ELb1ELb1ELb0ELb1ELb1EEENS1_21CollectiveEpilogueFwdINS6_IJS8_S8_S9_EEENS6_IJNS7_ILi1EEESH_SH_EEESB_SD_Li256ELb1ELb1ELb1ELb0EEENS1_36VarlenDynamicPersistentTileSchedulerILi128ELi112ELi256ELi256ELb1ELb1ELb0ELb1ELb1ELb1EEEEEEEEEvNT_6ParamsE:
[----:B------:R-:W-:Y:S01]  /*0000*/  LDC R1, c[0x0][0x37c] ;  /* 0x0000df00ff017b82 */ /* 0x000fe20000000800 */
[----:B------:R-:W-:Y:S05]  /*0010*/  EXIT ;  /* 0x000000000000794d */ /* 0x000fea0003800000 */
.L_x_10:
        /* <DEDUP_REMOVED lines=14> */
.L_x_22:


//--------------------- .text._ZN7cutlass13device_kernelIN5flash19enable_sm80_to_sm89INS1_16FlashAttnFwdSm80INS1_25CollectiveMainloopFwdSm80ILi8ELi1ELb1EN4cute5tupleIJNS5_1CILi128EEENS7_ILi112EEES8_EEELi128ENS_6half_tEfNS_4arch4Sm80ELb1ELb0ELb1ELb1ELb1ELb1ELb1ELb1EEENS1_21CollectiveEpilogueFwdINS6_IJS8_S8_S9_EEENS6_IJNS7_ILi1EEESH_SH_EEESB_SD_Li256ELb1ELb1ELb1ELb0EEENS1_36VarlenDynamicPersistentTileSchedulerILi128ELi112ELi256ELi256ELb1ELb1ELb0ELb1ELb1ELb1EEEEEEEEEvNT_6ParamsE --------------------------
	.section	.text._ZN7cutlass13device_kernelIN5flash19enable_sm80_to_sm89INS1_16FlashAttnFwdSm80INS1_25CollectiveMainloopFwdSm80ILi8ELi1ELb1EN4cute5tupleIJNS5_1CILi128EEENS7_ILi112EEES8_EEELi128ENS_6half_tEfNS_4arch4Sm80ELb1ELb0ELb1ELb1ELb1ELb1ELb1ELb1EEENS1_21CollectiveEpilogueFwdINS6_IJS8_S8_S9_EEENS6_IJNS7_ILi1EEESH_SH_EEESB_SD_Li256ELb1ELb1ELb1ELb0EEENS1_36VarlenDynamicPersistentTileSchedulerILi128ELi112ELi256ELi256ELb1ELb1ELb0ELb1ELb1ELb1EEEEEEEEEvNT_6ParamsE,"ax",@progbits
	.align	128
.text._ZN7cutlass13device_kernelIN5flash19enable_sm80_to_sm89INS1_16FlashAttnFwdSm80INS1_25CollectiveMainloopFwdSm80ILi8ELi1ELb1EN4cute5tupleIJNS5_1CILi128EEENS7_ILi112EEES8_EEELi128ENS_6half_tEfNS_4arch4Sm80ELb1ELb0ELb1ELb1ELb1ELb1ELb1ELb1EEENS1_21CollectiveEpilogueFwdINS6_IJS8_S8_S9_EEENS6_IJNS7_ILi1EEESH_SH_EEESB_SD_Li256ELb1ELb1ELb1ELb0EEENS1_36VarlenDynamicPersistentTileSchedulerILi128ELi112ELi256ELi256ELb1ELb1ELb0ELb1ELb1ELb1EEEEEEEEEvNT_6ParamsE:
        .type           _ZN7cutlass13device_kernelIN5flash19enable_sm80_to_sm89INS1_16FlashAttnFwdSm80INS1_25CollectiveMainloopFwdSm80ILi8ELi1ELb1EN4cute5tupleIJNS5_1CILi128EEENS7_ILi112EEES8_EEELi128ENS_6half_tEfNS_4arch4Sm80ELb1ELb0ELb1ELb1ELb1ELb1ELb1ELb1EEENS1_21CollectiveEpilogueFwdINS6_IJS8_S8_S9_EEENS6_IJNS7_ILi1EEESH_SH_EEESB_SD_Li256ELb1ELb1ELb1ELb0EEENS1_36VarlenDynamicPersistentTileSchedulerILi128ELi112ELi256ELi256ELb1ELb1ELb0ELb1ELb1ELb1EEEEEEEEEvNT_6ParamsE,@function
        .size           _ZN7cutlass13device_kernelIN5flash19enable_sm80_to_sm89INS1_16FlashAttnFwdSm80INS1_25CollectiveMainloopFwdSm80ILi8ELi1ELb1EN4cute5tupleIJNS5_1CILi128EEENS7_ILi112EEES8_EEELi128ENS_6half_tEfNS_4arch4Sm80ELb1ELb0ELb1ELb1ELb1ELb1ELb1ELb1EEENS1_21CollectiveEpilogueFwdINS6_IJS8_S8_S9_EEENS6_IJNS7_ILi1EEESH_SH_EEESB_SD_Li256ELb1ELb1ELb1ELb0EEENS1_36VarlenDynamicPersistentTileSchedulerILi128ELi112ELi256ELi256ELb1ELb1ELb0ELb1ELb1ELb1EEEEEEEEEvNT_6ParamsE,(.L_x_23 - _ZN7cutlass13device_kernelIN5flash19enable_sm80_to_sm89INS1_16FlashAttnFwdSm80INS1_25CollectiveMainloopFwdSm80ILi8ELi1ELb1EN4cute5tupleIJNS5_1CILi128EEENS7_ILi112EEES8_EEELi128ENS_6half_tEfNS_4arch4Sm80ELb1ELb0ELb1ELb1ELb1ELb1ELb1ELb1EEENS1_21CollectiveEpilogueFwdINS6_IJS8_S8_S9_EEENS6_IJNS7_ILi1EEESH_SH_EEESB_SD_Li256ELb1ELb1ELb1ELb0EEENS1_36VarlenDynamicPersistentTileSchedulerILi128ELi112ELi256ELi256ELb1ELb1ELb0ELb1ELb1ELb1EEEEEEEEEvNT_6ParamsE)
        .other          _ZN7cutlass13device_kernelIN5flash19enable_sm80_to_sm89INS1_16FlashAttnFwdSm80INS1_25CollectiveMainloopFwdSm80ILi8ELi1ELb1EN4cute5tupleIJNS5_1CILi128EEENS7_ILi112EEES8_EEELi128ENS_6half_tEfNS_4arch4Sm80ELb1ELb0ELb1ELb1ELb1ELb1ELb1ELb1EEENS1_21CollectiveEpilogueFwdINS6_IJS8_S8_S9_EEENS6_IJNS7_ILi1EEESH_SH_EEESB_SD_Li256ELb1ELb1ELb1ELb0EEENS1_36VarlenDynamicPersistentTileSchedulerILi128ELi112ELi256ELi256ELb1ELb1ELb0ELb1ELb1ELb1EEEEEEEEEvNT_6ParamsE,@"STO_CUDA_ENTRY STV_DEFAULT"
_ZN7cutlass13device_kernelIN5flash19enable_sm80_to_sm89INS1_16FlashAttnFwdSm80INS1_25CollectiveMainloopFwdSm80ILi8ELi1ELb1EN4cute5tupleIJNS5_1CILi128EEENS7_ILi112EEES8_EEELi128ENS_6half_tEfNS_4arch4Sm80ELb1ELb0ELb1ELb1ELb1ELb1ELb1ELb1EEENS1_21CollectiveEpilogueFwdINS6_IJS8_S8_S9_EEENS6_IJNS7_ILi1EEESH_SH_EEESB_SD_Li256ELb1ELb1ELb1ELb0EEENS1_36VarlenDynamicPersistentTileSchedulerILi128ELi112ELi256ELi256ELb1ELb1ELb0ELb1ELb1ELb1EEEEEEEEEvNT_6ParamsE:
[----:B------:R-:W-:Y:S01]  /*0000*/  LDC R1, c[0x0][0x37c] ;  /* 0x0000df00ff017b82 */ /* 0x000fe20000000800 */
[----:B------:R-:W-:Y:S05]  /*0010*/  EXIT ;  /* 0x000000000000794d */ /* 0x000fea0003800000 */
.L_x_11:
        /* <DEDUP_REMOVED lines=14> */
.L_x_23:


//--------------------- .nv.shared.reserved.0     --------------------------
	.section	.nv.shared.reserved.0,"aw",@nobits
	.weak		__nv_reservedSMEM_offset_0_alias
	.size		__nv_reservedSMEM_offset_0_alias, 0, 64
	.other		__nv_reservedSMEM_offset_0_alias,@"STO_CUDA_RESERVED_SHARED STV_DEFAULT"
__nv_reservedSMEM_offset_0_alias:
	.zero		0
	.zero		64


//--------------------- .nv.global                --------------------------
	.section	.nv.global,"aw",@nobits
.nv.global:
	.type		_ZN86_INTERNAL_d47a76b1_50_flash_fwd_hdim128_fp16_paged_split_softcap_sm80_cu_ceb34e2a_29634cute1_E,@object
	.size		_ZN86_INTERNAL_d47a76b1_50_flash_fwd_hdim128_fp16_paged_split_softcap_sm80_cu_ceb34e2a_29634cute1_E,(_ZN86_INTERNAL_d47a76b1_50_flash_fwd_hdim128_fp16_paged_split_softcap_sm80_cu_ceb34e2a_29634cuda3std3__45__cpo6cbeginE - _ZN86_INTERNAL_d47a76b1_50_flash_fwd_hdim128_fp16_paged_split_softcap_sm80_cu_ceb34e2a_29634cute1_E)
_ZN86_INTERNAL_d47a76b1_50_flash_fwd_hdim128_fp16_paged_split_softcap_sm80_cu_ceb34e2a_29634cute1_E:
	.zero		1
	.type		_ZN86_INTERNAL_d47a76b1_50_flash_fwd_hdim128_fp16_paged_split_softcap_sm80_cu_ceb34e2a_29634cuda3std3__45__cpo6cbeginE,@object
	.size		_ZN86_INTERNAL_d47a76b1_50_flash_fwd_hdim128_fp16_paged_split_softcap_sm80_cu_ceb34e2a_29634cuda3std3__45__cpo6cbeginE,(_ZN86_INTERNAL_d47a76b1_50_flash_fwd_hdim128_fp16_paged_split_softcap_sm80_cu_ceb34e2a_29634cuda3std3__48in_placeE - _ZN86_INTERNAL_d47a76b1_50_flash_fwd_hdim128_fp16_paged_split_softcap_sm80_cu_ceb34e2a_29634cuda3std3__45__cpo6cbeginE)
_ZN86_INTERNAL_d47a76b1_50_flash_fwd_hdim128_fp16_paged_split_softcap_sm80_cu_ceb34e2a_29634cuda3std3__45__cpo6cbeginE:
	.zero		1
	.type		_ZN86_INTERNAL_d47a76b1_50_flash_fwd_hdim128_fp16_paged_split_softcap_sm80_cu_ceb34e2a_29634cuda3std3__48in_placeE,@object
	.size		_ZN86_INTERNAL_d47a76b1_50_flash_fwd_hdim128_fp16_paged_split_softcap_sm80_cu_ceb34e2a_29634cuda3std3__48in_placeE,(_ZN86_INTERNAL_d47a76b1_50_flash_fwd_hdim128_fp16_paged_split_softcap_sm80_cu_ceb34e2a_29634cuda3std6ranges3__45__cpo9iter_moveE - _ZN86_INTERNAL_d47a76b1_50_flash_fwd_hdim128_fp16_paged_split_softcap_sm80_cu_ceb34e2a_29634cuda3std3__48in_placeE)
_ZN86_INTERNAL_d47a76b1_50_flash_fwd_hdim128_fp16_paged_split_softcap_sm80_cu_ceb34e2a_29634cuda3std3__48in_placeE:
	.zero		1
	.type		_ZN86_INTERNAL_d47a76b1_50_flash_fwd_hdim128_fp16_paged_split_softcap_sm80_cu_ceb34e2a_29634cuda3std6ranges3__45__cpo9iter_moveE,@object
	.size		_ZN86_INTERNAL_d47a76b1_50_flash_fwd_hdim128_fp16_paged_split_softcap_sm80_cu_ceb34e2a_29634cuda3std6ranges3__45__cpo9iter_moveE,(_ZN86_INTERNAL_d47a76b1_50_flash_fwd_hdim128_fp16_paged_split_softcap_sm80_cu_ceb34e2a_29634cuda3std3__45__cpo5beginE - _ZN86_INTERNAL_d47a76b1_50_flash_fwd_hdim128_fp16_paged_split_softcap_sm80_cu_ceb34e2a_29634cuda3std6ranges3__45__cpo9iter_moveE)
_ZN86_INTERNAL_d47a76b1_50_flash_fwd_hdim128_fp16_paged_split_softcap_sm80_cu_ceb34e2a_29634cuda3std6ranges3__45__cpo9iter_moveE:
	.zero		1
	.type		_ZN86_INTERNAL_d47a76b1_50_flash_fwd_hdim128_fp16_paged_split_softcap_sm80_cu_ceb34e2a_29634cuda3std3__45__cpo5beginE,@object
	.size		_ZN86_INTERNAL_d47a76b1_50_flash_fwd_hdim128_fp16_paged_split_softcap_sm80_cu_ceb34e2a_29634cuda3std3__45__cpo5beginE,(_ZN86_INTERNAL_d47a76b1_50_flash_fwd_hdim128_fp16_paged_split_softcap_sm80_cu_ceb34e2a_29634cuda3std3__488_GLOBAL__N__d47a76b1_50_flash_fwd_hdim128_fp16_paged_split_softcap_sm80_cu_ceb34e2a_29636ignoreE - _ZN86_INTERNAL_d47a76b1_50_flash_fwd_hdim128_fp16_paged_split_softcap_sm80_cu_ceb34e2a_29634cuda3std3__45__cpo5beginE)
_ZN86_INTERNAL_d47a76b1_50_flash_fwd_hdim128_fp16_paged_split_softcap_sm80_cu_ceb34e2a_29634cuda3std3__45__cpo5beginE:
	.zero		1
	.type		_ZN86_INTERNAL_d47a76b1_50_flash_fwd_hdim128_fp16_paged_split_softcap_sm80_cu_ceb34e2a_29634cuda3std3__488_GLOBAL__N__d47a76b1_50_flash_fwd_hdim128_fp16_paged_split_softcap_sm80_cu_ceb34e2a_29636ignoreE,@object
	.size		_ZN86_INTERNAL_d47a76b1_50_flash_fwd_hdim128_fp16_paged_split_softcap_sm80_cu_ceb34e2a_29634cuda3std3__488_GLOBAL__N__d47a76b1_50_flash_fwd_hdim128_fp16_paged_split_softcap_sm80_cu_ceb34e2a_29636ignoreE,(_ZN86_INTERNAL_d47a76b1_50_flash_fwd_hdim128_fp16_paged_split_softcap_sm80_cu_ceb34e2a_29634cute7productE - _ZN86_INTERNAL_d47a76b1_50_flash_fwd_hdim128_fp16_paged_split_softcap_sm80_cu_ceb34e2a_29634cuda3std3__488_GLOBAL__N__d47a76b1_50_flash_fwd_hdim128_fp16_paged_split_softcap_sm80_cu_ceb34e2a_29636ignoreE)
_ZN86_INTERNAL_d47a76b1_50_flash_fwd_hdim128_fp16_paged_split_softcap_sm80_cu_ceb34e2a_29634cuda3std3__488_GLOBAL__N__d47a76b1_50_flash_fwd_hdim128_fp16_paged_split_softcap_sm80_cu_ceb34e2a_29636ignoreE:
	.zero		1
	.type		_ZN86_INTERNAL_d47a76b1_50_flash_fwd_hdim128_fp16_paged_split_softcap_sm80_cu_ceb34e2a_29634cute7productE,@object
	.size		_ZN86_INTERNAL_d47a76b1_50_flash_fwd_hdim128_fp16_paged_split_softcap_sm80_cu_ceb34e2a_29634cute7productE,(_ZN86_INTERNAL_d47a76b1_50_flash_fwd_hdim128_fp16_paged_split_softcap_sm80_cu_ceb34e2a_29634cuda3std3__45__cpo3endE - _ZN86_INTERNAL_d47a76b1_50_flash_fwd_hdim128_fp16_paged_split_softcap_sm80_cu_ceb34e2a_29634cute7productE)
_ZN86_INTERNAL_d47a76b1_50_flash_fwd_hdim128_fp16_paged_split_softcap_sm80_cu_ceb34e2a_29634cute7productE:
	.zero		1
	.type		_ZN86_INTERNAL_d47a76b1_50_flash_fwd_hdim128_fp16_paged_split_softcap_sm80_cu_ceb34e2a_29634cuda3std3__45__cpo3endE,@object
	.size		_ZN86_INTERNAL_d47a76b1_50_flash_fwd_hdim128_fp16_paged_split_softcap_sm80_cu_ceb34e2a_29634cuda3std3__45__cpo3endE,(_ZN86_INTERNAL_d47a76b1_50_flash_fwd_hdim128_fp16_paged_split_softcap_sm80_cu_ceb34e2a_29634cuda3std3__419piecewise_constructE - _ZN86_INTERNAL_d47a76b1_50_flash_fwd_hdim128_fp16_paged_split_softcap_sm80_cu_ceb34e2a_29634cuda3std3__45__cpo3endE)
_ZN86_INTERNAL_d47a76b1_50_flash_fwd_hdim128_fp16_paged_split_softcap_sm80_cu_ceb34e2a_29634cuda3std3__45__cpo3endE:
	.zero		1
	.type		_ZN86_INTERNAL_d47a76b1_50_flash_fwd_hdim128_fp16_paged_split_softcap_sm80_cu_ceb34e2a_29634cuda3std3__419piecewise_constructE,@object
	.size		_ZN86_INTERNAL_d47a76b1_50_flash_fwd_hdim128_fp16_paged_split_softcap_sm80_cu_ceb34e2a_29634cuda3std3__419piecewise_constructE,(_ZN86_INTERNAL_d47a76b1_50_flash_fwd_hdim128_fp16_paged_split_softcap_sm80_cu_ceb34e2a_29634cuda3std3__45__cpo4cendE - _ZN86_INTERNAL_d47a76b1_50_flash_fwd_hdim128_fp16_paged_split_softcap_sm80_cu_ceb34e2a_29634cuda3std3__419piecewise_constructE)
_ZN86_INTERNAL_d47a76b1_50_flash_fwd_hdim128_fp16_paged_split_softcap_sm80_cu_ceb34e2a_29634cuda3std3__419piecewise_constructE:
	.zero		1
	.type		_ZN86_INTERNAL_d47a76b1_50_flash_fwd_hdim128_fp16_paged_split_softcap_sm80_cu_ceb34e2a_29634cuda3std3__45__cpo4cendE,@object
	.size		_ZN86_INTERNAL_d47a76b1_50_flash_fwd_hdim128_fp16_paged_split_softcap_sm80_cu_ceb34e2a_29634cuda3std3__45__cpo4cendE,(_ZN86_INTERNAL_d47a76b1_50_flash_fwd_hdim128_fp16_paged_split_softcap_sm80_cu_ceb34e2a_29634cuda3std6ranges3__45__cpo4swapE - _ZN86_INTERNAL_d47a76b1_50_flash_fwd_hdim128_fp16_paged_split_softcap_sm80_cu_ceb34e2a_29634cuda3std3__45__cpo4cendE)
_ZN86_INTERNAL_d47a76b1_50_flash_fwd_hdim128_fp16_paged_split_softcap_sm80_cu_ceb34e2a_29634cuda3std3__45__cpo4cendE:
	.zero		1
	.type		_ZN86_INTERNAL_d47a76b1_50_flash_fwd_hdim128_fp16_paged_split_softcap_sm80_cu_ceb34e2a_29634cuda3std6ranges3__45__cpo4swapE,@object
	.size		_ZN86_INTERNAL_d47a76b1_50_flash_fwd_hdim128_fp16_paged_split_softcap_sm80_cu_ceb34e2a_29634cuda3std6ranges3__45__cpo4swapE,(.L_7 - _ZN86_INTERNAL_d47a76b1_50_flash_fwd_hdim128_fp16_paged_split_softcap_sm80_cu_ceb34e2a_29634cuda3std6ranges3__45__cpo4swapE)
_ZN86_INTERNAL_d47a76b1_50_flash_fwd_hdim128_fp16_paged_split_softcap_sm80_cu_ceb34e2a_29634cuda3std6ranges3__45__cpo4swapE:
	.zero		1
.L_7:


//--------------------- .nv.constant0._ZN7cutlass13device_kernelIN5flash19enable_sm80_to_sm89INS1_16FlashAttnFwdSm80INS1_25CollectiveMainloopFwdSm80ILi8ELi1ELb1EN4cute5tupleIJNS5_1CILi128EEES8_S8_EEELi128ENS_6half_tEfNS_4arch4Sm80ELb0ELb0ELb1ELb0ELb1ELb0ELb1ELb1EEENS1_21CollectiveEpilogueFwdIS9_NS6_IJNS7_ILi1EEESF_SF_EEESA_SC_Li256ELb0ELb1ELb1ELb0EEENS1_19SingleTileSchedulerILb0ELb1ELb1ELi128EEEEEEEEEvNT_6ParamsE --------------------------
	.section	.nv.constant0._ZN7cutlass13device_kernelIN5flash19enable_sm80_to_sm89INS1_16FlashAttnFwdSm80INS1_25CollectiveMainloopFwdSm80ILi8ELi1ELb1EN4cute5tupleIJNS5_1CILi128EEES8_S8_EEELi128ENS_6half_tEfNS_4arch4Sm80ELb0ELb0ELb1ELb0ELb1ELb0ELb1ELb1EEENS1_21CollectiveEpilogueFwdIS9_NS6_IJNS7_ILi1EEESF_SF_EEESA_SC_Li256ELb0ELb1ELb1ELb0EEENS1_19SingleTileSchedulerILb0ELb1ELb1ELi128EEEEEEEEEvNT_6ParamsE,"a",@progbits
	.sectionflags	@""
	.align	4
.nv.constant0._ZN7cutlass13device_kernelIN5flash19enable_sm80_to_sm89INS1_16FlashAttnFwdSm80INS1_25CollectiveMainloopFwdSm80ILi8ELi1ELb1EN4cute5tupleIJNS5_1CILi128EEES8_S8_EEELi128ENS_6half_tEfNS_4arch4Sm80ELb0ELb0ELb1ELb0ELb1ELb0ELb1ELb1EEENS1_21CollectiveEpilogueFwdIS9_NS6_IJNS7_ILi1EEESF_SF_EEESA_SC_Li256ELb0ELb1ELb1ELb0EEENS1_19SingleTileSchedulerILb0ELb1ELb1ELi128EEEEEEEEEvNT_6ParamsE:
	.zero		1944


//--------------------- .nv.constant0._ZN7cutlass13device_kernelIN5flash19enable_sm80_to_sm89INS1_16FlashAttnFwdSm80INS1_25CollectiveMainloopFwdSm80ILi8ELi1ELb1EN4cute5tupleIJNS5_1CILi128EEENS7_ILi96EEES8_EEELi128ENS_6half_tEfNS_4arch4Sm80ELb0ELb1ELb1ELb0ELb1ELb0ELb1ELb1EEENS1_21CollectiveEpilogueFwdINS6_IJS8_S8_S9_EEENS6_IJNS7_ILi1EEESH_SH_EEESB_SD_Li256ELb0ELb1ELb1ELb0EEENS1_19SingleTileSchedulerILb0ELb1ELb1ELi128EEEEEEEEEvNT_6ParamsE --------------------------
	.section	.nv.constant0._ZN7cutlass13device_kernelIN5flash19enable_sm80_to_sm89INS1_16FlashAttnFwdSm80INS1_25CollectiveMainloopFwdSm80ILi8ELi1ELb1EN4cute5tupleIJNS5_1CILi128EEENS7_ILi96EEES8_EEELi128ENS_6half_tEfNS_4arch4Sm80ELb0ELb1ELb1ELb0ELb1ELb0ELb1ELb1EEENS1_21CollectiveEpilogueFwdINS6_IJS8_S8_S9_EEENS6_IJNS7_ILi1EEESH_SH_EEESB_SD_Li256ELb0ELb1ELb1ELb0EEENS1_19SingleTileSchedulerILb0ELb1ELb1ELi128EEEEEEEEEvNT_6ParamsE,"a",@progbits
	.sectionflags	@""
	.align	4
.nv.constant0._ZN7cutlass13device_kernelIN5flash19enable_sm80_to_sm89INS1_16FlashAttnFwdSm80INS1_25CollectiveMainloopFwdSm80ILi8ELi1ELb1EN4cute5tupleIJNS5_1CILi128EEENS7_ILi96EEES8_EEELi128ENS_6half_tEfNS_4arch4Sm80ELb0ELb1ELb1ELb0ELb1ELb0ELb1ELb1EEENS1_21CollectiveEpilogueFwdINS6_IJS8_S8_S9_EEENS6_IJNS7_ILi1EEESH_SH_EEESB_SD_Li256ELb0ELb1ELb1ELb0EEENS1_19SingleTileSchedulerILb0ELb1ELb1ELi128EEEEEEEEEvNT_6ParamsE:
	.zero		1944


//--------------------- .nv.constant0._ZN7cutlass13device_kernelIN5flash19enable_sm80_to_sm89INS1_16FlashAttnFwdSm80INS1_25CollectiveMainloopFwdSm80ILi8ELi1ELb1EN4cute5tupleIJNS5_1CILi128EEES8_S8_EEELi128ENS_6half_tEfNS_4arch4Sm80ELb1ELb0ELb1ELb0ELb1ELb0ELb1ELb1EEENS1_21CollectiveEpilogueFwdIS9_NS6_IJNS7_ILi1EEESF_SF_EEESA_SC_Li256ELb0ELb1ELb1ELb0EEENS1_30DynamicPersistentTileSchedulerILi256ELi256ELb1ELb1ELb0EEEEEEEEEvNT_6ParamsE --------------------------
	.section	.nv.constant0._ZN7cutlass13device_kernelIN5flash19enable_sm80_to_sm89INS1_16FlashAttnFwdSm80INS1_25CollectiveMainloopFwdSm80ILi8ELi1ELb1EN4cute5tupleIJNS5_1CILi128EEES8_S8_EEELi128ENS_6half_tEfNS_4arch4Sm80ELb1ELb0ELb1ELb0ELb1ELb0ELb1ELb1EEENS1_21CollectiveEpilogueFwdIS9_NS6_IJNS7_ILi1EEESF_SF_EEESA_SC_Li256ELb0ELb1ELb1ELb0EEENS1_30DynamicPersistentTileSchedulerILi256ELi256ELb1ELb1ELb0EEEEEEEEEvNT_6ParamsE,"a",@progbits
	.sectionflags	@""
	.align	4
.nv.constant0._ZN7cutlass13device_kernelIN5flash19enable_sm80_to_sm89INS1_16FlashAttnFwdSm80INS1_25CollectiveMainloopFwdSm80ILi8ELi1ELb1EN4cute5tupleIJNS5_1CILi128EEES8_S8_EEELi128ENS_6half_tEfNS_4arch4Sm80ELb1ELb0ELb1ELb0ELb1ELb0ELb1ELb1EEENS1_21CollectiveEpilogueFwdIS9_NS6_IJNS7_ILi1EEESF_SF_EEESA_SC_Li256ELb0ELb1ELb1ELb0EEENS1_30DynamicPersistentTileSchedulerILi256ELi256ELb1ELb1ELb0EEEEEEEEEvNT_6ParamsE:
	.zero		1960


//--------------------- .nv.constant0._ZN7cutlass13device_kernelIN5flash19enable_sm80_to_sm89INS1_16FlashAttnFwdSm80INS1_25CollectiveMainloopFwdSm80ILi4ELi1ELb0EN4cute5tupleIJNS5_1CILi128EEENS7_ILi64EEES8_EEELi128ENS_6half_tEfNS_4arch4Sm80ELb0ELb0ELb1ELb0ELb1ELb0ELb1ELb1EEENS1_21CollectiveEpilogueFwdINS6_IJS8_S8_S9_EEENS6_IJNS7_ILi1EEESH_SH_EEESB_SD_Li128ELb0ELb1ELb1ELb0EEENS1_19SingleTileSchedulerILb0ELb1ELb1ELi128EEEEEEEEEvNT_6ParamsE --------------------------
	.section	.nv.constant0._ZN7cutlass13device_kernelIN5flash19enable_sm80_to_sm89INS1_16FlashAttnFwdSm80INS1_25CollectiveMainloopFwdSm80ILi4ELi1ELb0EN4cute5tupleIJNS5_1CILi128EEENS7_ILi64EEES8_EEELi128ENS_6half_tEfNS_4arch4Sm80ELb0ELb0ELb1ELb0ELb1ELb0ELb1ELb1EEENS1_21CollectiveEpilogueFwdINS6_IJS8_S8_S9_EEENS6_IJNS7_ILi1EEESH_SH_EEESB_SD_Li128ELb0ELb1ELb1ELb0EEENS1_19SingleTileSchedulerILb0ELb1ELb1ELi128EEEEEEEEEvNT_6ParamsE,"a",@progbits
	.sectionflags	@""
	.align	4
.nv.constant0._ZN7cutlass13device_kernelIN5flash19enable_sm80_to_sm89INS1_16FlashAttnFwdSm80INS1_25CollectiveMainloopFwdSm80ILi4ELi1ELb0EN4cute5tupleIJNS5_1CILi128EEENS7_ILi64EEES8_EEELi128ENS_6half_tEfNS_4arch4Sm80ELb0ELb0ELb1ELb0ELb1ELb0ELb1ELb1EEENS1_21CollectiveEpilogueFwdINS6_IJS8_S8_S9_EEENS6_IJNS7_ILi1EEESH_SH_EEESB_SD_Li128ELb0ELb1ELb1ELb0EEENS1_19SingleTileSchedulerILb0ELb1ELb1ELi128EEEEEEEEEvNT_6ParamsE:
	.zero		1944


//--------------------- .nv.constant0._ZN7cutlass13device_kernelIN5flash19enable_sm80_to_sm89INS1_16FlashAttnFwdSm80INS1_25CollectiveMainloopFwdSm80ILi8ELi1ELb1EN4cute5tupleIJNS5_1CILi128EEENS7_ILi112EEES8_EEELi128ENS_6half_tEfNS_4arch4Sm80ELb0ELb0ELb1ELb1ELb1ELb0ELb1ELb1EEENS1_21CollectiveEpilogueFwdINS6_IJS8_S8_S9_EEENS6_IJNS7_ILi1EEESH_SH_EEESB_SD_Li256ELb1ELb1ELb1ELb0EEENS1_36VarlenDynamicPersistentTileSchedulerILi128ELi112ELi256ELi256ELb1ELb1ELb0ELb0ELb1ELb1EEEEEEEEEvNT_6ParamsE --------------------------
	.section	.nv.constant0._ZN7cutlass13device_kernelIN5flash19enable_sm80_to_sm89INS1_16FlashAttnFwdSm80INS1_25CollectiveMainloopFwdSm80ILi8ELi1ELb1EN4cute5tupleIJNS5_1CILi128EEENS7_ILi112EEES8_EEELi128ENS_6half_tEfNS_4arch4Sm80ELb0ELb0ELb1ELb1ELb1ELb0ELb1ELb1EEENS1_21CollectiveEpilogueFwdINS6_IJS8_S8_S9_EEENS6_IJNS7_ILi1EEESH_SH_EEESB_SD_Li256ELb1ELb1ELb1ELb0EEENS1_36VarlenDynamicPersistentTileSchedulerILi128ELi112ELi256ELi256ELb1ELb1ELb0ELb0ELb1ELb1EEEEEEEEEvNT_6ParamsE,"a",@progbits
	.sectionflags	@""
	.align	4
.nv.constant0._ZN7cutlass13device_kernelIN5flash19enable_sm80_to_sm89INS1_16FlashAttnFwdSm80INS1_25CollectiveMainloopFwdSm80ILi8ELi1ELb1EN4cute5tupleIJNS5_1CILi128EEENS7_ILi112EEES8_EEELi128ENS_6half_tEfNS_4arch4Sm80ELb0ELb0ELb1ELb1ELb1ELb0ELb1ELb1EEENS1_21CollectiveEpilogueFwdINS6_IJS8_S8_S9_EEENS6_IJNS7_ILi1EEESH_SH_EEESB_SD_Li256ELb1ELb1ELb1ELb0EEENS1_36VarlenDynamicPersistentTileSchedulerILi128ELi112ELi256ELi256ELb1ELb1ELb0ELb0ELb1ELb1EEEEEEEEEvNT_6ParamsE:
	.zero		1976


//--------------------- .nv.constant0._ZN7cutlass13device_kernelIN5flash19enable_sm80_to_sm89INS1_16FlashAttnFwdSm80INS1_25CollectiveMainloopFwdSm80ILi8ELi1ELb1EN4cute5tupleIJNS5_1CILi128EEENS7_ILi112EEES8_EEELi128ENS_6half_tEfNS_4arch4Sm80ELb0ELb0ELb1ELb1ELb1ELb1ELb1ELb1EEENS1_21CollectiveEpilogueFwdINS6_IJS8_S8_S9_EEENS6_IJNS7_ILi1EEESH_SH_EEESB_SD_Li256ELb1ELb1ELb1ELb0EEENS1_36VarlenDynamicPersistentTileSchedulerILi128ELi112ELi256ELi256ELb1ELb1ELb0ELb0ELb1ELb1EEEEEEEEEvNT_6ParamsE --------------------------
	.section	.nv.constant0._ZN7cutlass13device_kernelIN5flash19enable_sm80_to_sm89INS1_16FlashAttnFwdSm80INS1_25CollectiveMainloopFwdSm80ILi8ELi1ELb1EN4cute5tupleIJNS5_1CILi128EEENS7_ILi112EEES8_EEELi128ENS_6half_tEfNS_4arch4Sm80ELb0ELb0ELb1ELb1ELb1ELb1ELb1ELb1EEENS1_21CollectiveEpilogueFwdINS6_IJS8_S8_S9_EEENS6_IJNS7_ILi1EEESH_SH_EEESB_SD_Li256ELb1ELb1ELb1ELb0EEENS1_36VarlenDynamicPersistentTileSchedulerILi128ELi112ELi256ELi256ELb1ELb1ELb0ELb0ELb1ELb1EEEEEEEEEvNT_6ParamsE,"a",@progbits
	.sectionflags	@""
	.align	4
.nv.constant0._ZN7cutlass13device_kernelIN5flash19enable_sm80_to_sm89INS1_16FlashAttnFwdSm80INS1_25CollectiveMainloopFwdSm80ILi8ELi1ELb1EN4cute5tupleIJNS5_1CILi128EEENS7_ILi112EEES8_EEELi128ENS_6half_tEfNS_4arch4Sm80ELb0ELb0ELb1ELb1ELb1ELb1ELb1ELb1EEENS1_21CollectiveEpilogueFwdINS6_IJS8_S8_S9_EEENS6_IJNS7_ILi1EEESH_SH_EEESB_SD_Li256ELb1ELb1ELb1ELb0EEENS1_36VarlenDynamicPersistentTileSchedulerILi128ELi112ELi256ELi256ELb1ELb1ELb0ELb0ELb1ELb1EEEEEEEEEvNT_6ParamsE:
	.zero		1976


//--------------------- .nv.constant0._ZN7cutlass13device_kernelIN5flash19enable_sm80_to_sm89INS1_16FlashAttnFwdSm80INS1_25CollectiveMainloopFwdSm80ILi4ELi1ELb0EN4cute5tupleIJNS5_1CILi128EEENS7_ILi48EEES8_EEELi128ENS_6half_tEfNS_4arch4Sm80ELb0ELb1ELb1ELb0ELb1ELb0ELb1ELb1EEENS1_21CollectiveEpilogueFwdINS6_IJS8_S8_S9_EEENS6_IJNS7_ILi1EEESH_SH_EEESB_SD_Li128ELb0ELb1ELb1ELb0EEENS1_19SingleTileSchedulerILb0ELb1ELb1ELi128EEEEEEEEEvNT_6ParamsE --------------------------
	.section	.nv.constant0._ZN7cutlass13device_kernelIN5flash19enable_sm80_to_sm89INS1_16FlashAttnFwdSm80INS1_25CollectiveMainloopFwdSm80ILi4ELi1ELb0EN4cute5tupleIJNS5_1CILi128EEENS7_ILi48EEES8_EEELi128ENS_6half_tEfNS_4arch4Sm80ELb0ELb1ELb1ELb0ELb1ELb0ELb1ELb1EEENS1_21CollectiveEpilogueFwdINS6_IJS8_S8_S9_EEENS6_IJNS7_ILi1EEESH_SH_EEESB_SD_Li128ELb0ELb1ELb1ELb0EEENS1_19SingleTileSchedulerILb0ELb1ELb1ELi128EEEEEEEEEvNT_6ParamsE,"a",@progbits
	.sectionflags	@""
	.align	4
.nv.constant0._ZN7cutlass13device_kernelIN5flash19enable_sm80_to_sm89INS1_16FlashAttnFwdSm80INS1_25CollectiveMainloopFwdSm80ILi4ELi1ELb0EN4cute5tupleIJNS5_1CILi128EEENS7_ILi48EEES8_EEELi128ENS_6half_tEfNS_4arch4Sm80ELb0ELb1ELb1ELb0ELb1ELb0ELb1ELb1EEENS1_21CollectiveEpilogueFwdINS6_IJS8_S8_S9_EEENS6_IJNS7_ILi1EEESH_SH_EEESB_SD_Li128ELb0ELb1ELb1ELb0EEENS1_19SingleTileSchedulerILb0ELb1ELb1ELi128EEEEEEEEEvNT_6ParamsE:
	.zero		1944


//--------------------- .nv.constant0._ZN7cutlass13device_kernelIN5flash19enable_sm80_to_sm89INS1_16FlashAttnFwdSm80INS1_25CollectiveMainloopFwdSm80ILi8ELi1ELb1EN4cute5tupleIJNS5_1CILi128EEENS7_ILi96EEES8_EEELi128ENS_6half_tEfNS_4arch4Sm80ELb0ELb1ELb1ELb1ELb1ELb0ELb1ELb1EEENS1_21CollectiveEpilogueFwdINS6_IJS8_S8_S9_EEENS6_IJNS7_ILi1EEESH_SH_EEESB_SD_Li256ELb1ELb1ELb1ELb0EEENS1_36VarlenDynamicPersistentTileSchedulerILi128ELi96ELi256ELi256ELb1ELb1ELb0ELb1ELb0ELb1EEEEEEEEEvNT_6ParamsE --------------------------
	.section	.nv.constant0._ZN7cutlass13device_kernelIN5flash19enable_sm80_to_sm89INS1_16FlashAttnFwdSm80INS1_25CollectiveMainloopFwdSm80ILi8ELi1ELb1EN4cute5tupleIJNS5_1CILi128EEENS7_ILi96EEES8_EEELi128ENS_6half_tEfNS_4arch4Sm80ELb0ELb1ELb1ELb1ELb1ELb0ELb1ELb1EEENS1_21CollectiveEpilogueFwdINS6_IJS8_S8_S9_EEENS6_IJNS7_ILi1EEESH_SH_EEESB_SD_Li256ELb1ELb1ELb1ELb0EEENS1_36VarlenDynamicPersistentTileSchedulerILi128ELi96ELi256ELi256ELb1ELb1ELb0ELb1ELb0ELb1EEEEEEEEEvNT_6ParamsE,"a",@progbits
	.sectionflags	@""
	.align	4
.nv.constant0._ZN7cutlass13device_kernelIN5flash19enable_sm80_to_sm89INS1_16FlashAttnFwdSm80INS1_25CollectiveMainloopFwdSm80ILi8ELi1ELb1EN4cute5tupleIJNS5_1CILi128EEENS7_ILi96EEES8_EEELi128ENS_6half_tEfNS_4arch4Sm80ELb0ELb1ELb1ELb1ELb1ELb0ELb1ELb1EEENS1_21CollectiveEpilogueFwdINS6_IJS8_S8_S9_EEENS6_IJNS7_ILi1EEESH_SH_EEESB_SD_Li256ELb1ELb1ELb1ELb0EEENS1_36VarlenDynamicPersistentTileSchedulerILi128ELi96ELi256ELi256ELb1ELb1ELb0ELb1ELb0ELb1EEEEEEEEEvNT_6ParamsE:
	.zero		1976


//--------------------- .nv.constant0._ZN7cutlass13device_kernelIN5flash19enable_sm80_to_sm89INS1_16FlashAttnFwdSm80INS1_25CollectiveMainloopFwdSm80ILi8ELi1ELb1EN4cute5tupleIJNS5_1CILi128EEENS7_ILi96EEES8_EEELi128ENS_6half_tEfNS_4arch4Sm80ELb0ELb1ELb1ELb1ELb1ELb1ELb1ELb1EEENS1_21CollectiveEpilogueFwdINS6_IJS8_S8_S9_EEENS6_IJNS7_ILi1EEESH_SH_EEESB_SD_Li256ELb1ELb1ELb1ELb0EEENS1_36VarlenDynamicPersistentTileSchedulerILi128ELi96ELi256ELi256ELb1ELb1ELb0ELb1ELb0ELb1EEEEEEEEEvNT_6ParamsE --------------------------
	.section	.nv.constant0._ZN7cutlass13device_kernelIN5flash19enable_sm80_to_sm89INS1_16FlashAttnFwdSm80INS1_25CollectiveMainloopFwdSm80ILi8ELi1ELb1EN4cute5tupleIJNS5_1CILi128EEENS7_ILi96EEES8_EEELi128ENS_6half_tEfNS_4arch4Sm80ELb0ELb1ELb1ELb1ELb1ELb1ELb1ELb1EEENS1_21CollectiveEpilogueFwdINS6_IJS8_S8_S9_EEENS6_IJNS7_ILi1EEESH_SH_EEESB_SD_Li256ELb1ELb1ELb1ELb0EEENS1_36VarlenDynamicPersistentTileSchedulerILi128ELi96ELi256ELi256ELb1ELb1ELb0ELb1ELb0ELb1EEEEEEEEEvNT_6ParamsE,"a",@progbits
	.sectionflags	@""
	.align	4
.nv.constant0._ZN7cutlass13device_kernelIN5flash19enable_sm80_to_sm89INS1_16FlashAttnFwdSm80INS1_25CollectiveMainloopFwdSm80ILi8ELi1ELb1EN4cute5tupleIJNS5_1CILi128EEENS7_ILi96EEES8_EEELi128ENS_6half_tEfNS_4arch4Sm80ELb0ELb1ELb1ELb1ELb1ELb1ELb1ELb1EEENS1_21CollectiveEpilogueFwdINS6_IJS8_S8_S9_EEENS6_IJNS7_ILi1EEESH_SH_EEESB_SD_Li256ELb1ELb1ELb1ELb0EEENS1_36VarlenDynamicPersistentTileSchedulerILi128ELi96ELi256ELi256ELb1ELb1ELb0ELb1ELb0ELb1EEEEEEEEEvNT_6ParamsE:
	.zero		1976


//--------------------- .nv.constant0._ZN7cutlass13device_kernelIN5flash19enable_sm80_to_sm89INS1_16FlashAttnFwdSm80INS1_25CollectiveMainloopFwdSm80ILi4ELi1ELb0EN4cute5tupleIJNS5_1CILi128EEENS7_ILi64EEES8_EEELi128ENS_6half_tEfNS_4arch4Sm80ELb1ELb0ELb1ELb0ELb1ELb0ELb1ELb1EEENS1_21CollectiveEpilogueFwdINS6_IJS8_S8_S9_EEENS6_IJNS7_ILi1EEESH_SH_EEESB_SD_Li128ELb0ELb1ELb1ELb0EEENS1_30DynamicPersistentTileSchedulerILi128ELi128ELb1ELb1ELb0EEEEEEEEEvNT_6ParamsE --------------------------
	.section	.nv.constant0._ZN7cutlass13device_kernelIN5flash19enable_sm80_to_sm89INS1_16FlashAttnFwdSm80INS1_25CollectiveMainloopFwdSm80ILi4ELi1ELb0EN4cute5tupleIJNS5_1CILi128EEENS7_ILi64EEES8_EEELi128ENS_6half_tEfNS_4arch4Sm80ELb1ELb0ELb1ELb0ELb1ELb0ELb1ELb1EEENS1_21CollectiveEpilogueFwdINS6_IJS8_S8_S9_EEENS6_IJNS7_ILi1EEESH_SH_EEESB_SD_Li128ELb0ELb1ELb1ELb0EEENS1_30DynamicPersistentTileSchedulerILi128ELi128ELb1ELb1ELb0EEEEEEEEEvNT_6ParamsE,"a",@progbits
	.sectionflags	@""
	.align	4
.nv.constant0._ZN7cutlass13device_kernelIN5flash19enable_sm80_to_sm89INS1_16FlashAttnFwdSm80INS1_25CollectiveMainloopFwdSm80ILi4ELi1ELb0EN4cute5tupleIJNS5_1CILi128EEENS7_ILi64EEES8_EEELi128ENS_6half_tEfNS_4arch4Sm80ELb1ELb0ELb1ELb0ELb1ELb0ELb1ELb1EEENS1_21CollectiveEpilogueFwdINS6_IJS8_S8_S9_EEENS6_IJNS7_ILi1EEESH_SH_EEESB_SD_Li128ELb0ELb1ELb1ELb0EEENS1_30DynamicPersistentTileSchedulerILi128ELi128ELb1ELb1ELb0EEEEEEEEEvNT_6ParamsE:
	.zero		1960


//--------------------- .nv.constant0._ZN7cutlass13device_kernelIN5flash19enable_sm80_to_sm89INS1_16FlashAttnFwdSm80INS1_25CollectiveMainloopFwdSm80ILi8ELi1ELb1EN4cute5tupleIJNS5_1CILi128EEENS7_ILi112EEES8_EEELi128ENS_6half_tEfNS_4arch4Sm80ELb1ELb0ELb1ELb1ELb1ELb0ELb1ELb1EEENS1_21CollectiveEpilogueFwdINS6_IJS8_S8_S9_EEENS6_IJNS7_ILi1EEESH_SH_EEESB_SD_Li256ELb1ELb1ELb1ELb0EEENS1_36VarlenDynamicPersistentTileSchedulerILi128ELi112ELi256ELi256ELb1ELb1ELb0ELb1ELb1ELb1EEEEEEEEEvNT_6ParamsE --------------------------
	.section	.nv.constant0._ZN7cutlass13device_kernelIN5flash19enable_sm80_to_sm89INS1_16FlashAttnFwdSm80INS1_25CollectiveMainloopFwdSm80ILi8ELi1ELb1EN4cute5tupleIJNS5_1CILi128EEENS7_ILi112EEES8_EEELi128ENS_6half_tEfNS_4arch4Sm80ELb1ELb0ELb1ELb1ELb1ELb0ELb1ELb1EEENS1_21CollectiveEpilogueFwdINS6_IJS8_S8_S9_EEENS6_IJNS7_ILi1EEESH_SH_EEESB_SD_Li256ELb1ELb1ELb1ELb0EEENS1_36VarlenDynamicPersistentTileSchedulerILi128ELi112ELi256ELi256ELb1ELb1ELb0ELb1ELb1ELb1EEEEEEEEEvNT_6ParamsE,"a",@progbits
	.sectionflags	@""
	.align	4
.nv.constant0._ZN7cutlass13device_kernelIN5flash19enable_sm80_to_sm89INS1_16FlashAttnFwdSm80INS1_25CollectiveMainloopFwdSm80ILi8ELi1ELb1EN4cute5tupleIJNS5_1CILi128EEENS7_ILi112EEES8_EEELi128ENS_6half_tEfNS_4arch4Sm80ELb1ELb0ELb1ELb1ELb1ELb0ELb1ELb1EEENS1_21CollectiveEpilogueFwdINS6_IJS8_S8_S9_EEENS6_IJNS7_ILi1EEESH_SH_EEESB_SD_Li256ELb1ELb1ELb1ELb0EEENS1_36VarlenDynamicPersistentTileSchedulerILi128ELi112ELi256ELi256ELb1ELb1ELb0ELb1ELb1ELb1EEEEEEEEEvNT_6ParamsE:
	.zero		1976


//--------------------- .nv.constant0._ZN7cutlass13device_kernelIN5flash19enable_sm80_to_sm89INS1_16FlashAttnFwdSm80INS1_25CollectiveMainloopFwdSm80ILi8ELi1ELb1EN4cute5tupleIJNS5_1CILi128EEENS7_ILi112EEES8_EEELi128ENS_6half_tEfNS_4arch4Sm80ELb1ELb0ELb1ELb1ELb1ELb1ELb1ELb1EEENS1_21CollectiveEpilogueFwdINS6_IJS8_S8_S9_EEENS6_IJNS7_ILi1EEESH_SH_EEESB_SD_Li256ELb1ELb1ELb1ELb0EEENS1_36VarlenDynamicPersistentTileSchedulerILi128ELi112ELi256ELi256ELb1ELb1ELb0ELb1ELb1ELb1EEEEEEEEEvNT_6ParamsE --------------------------
	.section	.nv.constant0._ZN7cutlass13device_kernelIN5flash19enable_sm80_to_sm89INS1_16FlashAttnFwdSm80INS1_25CollectiveMainloopFwdSm80ILi8ELi1ELb1EN4cute5tupleIJNS5_1CILi128EEENS7_ILi112EEES8_EEELi128ENS_6half_tEfNS_4arch4Sm80ELb1ELb0ELb1ELb1ELb1ELb1ELb1ELb1EEENS1_21CollectiveEpilogueFwdINS6_IJS8_S8_S9_EEENS6_IJNS7_ILi1EEESH_SH_EEESB_SD_Li256ELb1ELb1ELb1ELb0EEENS1_36VarlenDynamicPersistentTileSchedulerILi128ELi112ELi256ELi256ELb1ELb1ELb0ELb1ELb1ELb1EEEEEEEEEvNT_6ParamsE,"a",@progbits
	.sectionflags	@""
	.align	4
.nv.constant0._ZN7cutlass13device_kernelIN5flash19enable_sm80_to_sm89INS1_16FlashAttnFwdSm80INS1_25CollectiveMainloopFwdSm80ILi8ELi1ELb1EN4cute5tupleIJNS5_1CILi128EEENS7_ILi112EEES8_EEELi128ENS_6half_tEfNS_4arch4Sm80ELb1ELb0ELb1ELb1ELb1ELb1ELb1ELb1EEENS1_21CollectiveEpilogueFwdINS6_IJS8_S8_S9_EEENS6_IJNS7_ILi1EEESH_SH_EEESB_SD_Li256ELb1ELb1ELb1ELb0EEENS1_36VarlenDynamicPersistentTileSchedulerILi128ELi112ELi256ELi256ELb1ELb1ELb0ELb1ELb1ELb1EEEEEEEEEvNT_6ParamsE:
	.zero		1976


//--------------------- SYMBOLS --------------------------

	.type		.nv.reservedSmem.offset0,@object
	.size		.nv.reservedSmem.offset0,0x4
